	.target	sm_90a

	.elftype	@"ET_EXEC"


//--------------------- .note.nv.tkinfo           --------------------------
	.section	.note.nv.tkinfo,"",@"SHT_NOTE"
	.sectionflags	@"SHF_NOTE_NV_TKINFO"
	.tkinfo
        /*0018*/ 	.word	0x00000002
        /*0030*/ 	.string	""
        /*0030*/ 	.string	"ptxas"
        /*0030*/ 	.string	"Cuda compilation tools, release 13.0, V13.0.88"
        /*0030*/ 	.string	"Build cuda_13.0.r13.0/compiler.36424714_0"
        /*0030*/ 	.string	"-arch sm_90a -m 64 "



//--------------------- .note.nv.cuinfo           --------------------------
	.section	.note.nv.cuinfo,"",@"SHT_NOTE"
	.sectionflags	@"SHF_NOTE_NV_CUINFO"
        /*0018*/ 	.short	0x0002
        /*001a*/ 	.short	0x005a
        /*001c*/ 	.short	0x0082
	.zero		2


//--------------------- .nv.info                  --------------------------
	.section	.nv.info,"",@"SHT_CUDA_INFO"
	.align	4


	//----- nvinfo : EIATTR_REGCOUNT
	.align		4
        /*0000*/ 	.byte	0x04, 0x2f
        /*0002*/ 	.short	(.L_15 - .L_14)
	.align		4
.L_14:
        /*0004*/ 	.word	index@(_ZN7cutlass13device_kernelINS_4fmha6kernel28FmhaKernelTmaWarpSpecializedINS1_10collective30FmhaMainloopTmaWarpSpecializedINS_6half_tEffN4cute5tupleIJNS7_1CILi128EEENS9_ILi64EEENS9_ILi32EEEEEENS8_IJiNS9_ILi1EEENS8_IJiiEEEEEESG_SG_NS4_14ResidualFusionEJEEENS4_15FmhaFwdEpilogueIS6_fNS8_IJSB_SC_SB_EEEEENS2_23IndividualTileSchedulerEJEEEEEvNT_6ParamsE)
        /*0008*/ 	.word	0x000000a8


	//----- nvinfo : EIATTR_FRAME_SIZE
	.align		4
.L_15:
        /*000c*/ 	.byte	0x04, 0x11
        /*000e*/ 	.short	(.L_17 - .L_16)
	.align		4
.L_16:
        /*0010*/ 	.word	index@($__internal_0_$__cuda_sm20_rcp_rn_f32_slowpath)
        /*0014*/ 	.word	0x00000000


	//----- nvinfo : EIATTR_FRAME_SIZE
	.align		4
.L_17:
        /*0018*/ 	.byte	0x04, 0x11
        /*001a*/ 	.short	(.L_19 - .L_18)
	.align		4
.L_18:
        /*001c*/ 	.word	index@(_ZN7cutlass13device_kernelINS_4fmha6kernel28FmhaKernelTmaWarpSpecializedINS1_10collective30FmhaMainloopTmaWarpSpecializedINS_6half_tEffN4cute5tupleIJNS7_1CILi128EEENS9_ILi64EEENS9_ILi32EEEEEENS8_IJiNS9_ILi1EEENS8_IJiiEEEEEESG_SG_NS4_14ResidualFusionEJEEENS4_15FmhaFwdEpilogueIS6_fNS8_IJSB_SC_SB_EEEEENS2_23IndividualTileSchedulerEJEEEEEvNT_6ParamsE)
        /*0020*/ 	.word	0x00000000


	//----- nvinfo : EIATTR_MIN_STACK_SIZE
	.align		4
.L_19:
        /*0024*/ 	.byte	0x04, 0x12
        /*0026*/ 	.short	(.L_21 - .L_20)
	.align		4
.L_20:
        /*0028*/ 	.word	index@(_ZN7cutlass13device_kernelINS_4fmha6kernel28FmhaKernelTmaWarpSpecializedINS1_10collective30FmhaMainloopTmaWarpSpecializedINS_6half_tEffN4cute5tupleIJNS7_1CILi128EEENS9_ILi64EEENS9_ILi32EEEEEENS8_IJiNS9_ILi1EEENS8_IJiiEEEEEESG_SG_NS4_14ResidualFusionEJEEENS4_15FmhaFwdEpilogueIS6_fNS8_IJSB_SC_SB_EEEEENS2_23IndividualTileSchedulerEJEEEEEvNT_6ParamsE)
        /*002c*/ 	.word	0x00000000
.L_21:


//--------------------- .nv.compat                --------------------------
	.section	.nv.compat,"",@"SHT_CUDA_COMPAT_INFO"
	.align	4
        /*0000*/ 	.byte	0x02, 0x09, 0x01, 0x00, 0x02, 0x02, 0x04, 0x00, 0x02, 0x05, 0x05, 0x00, 0x03, 0x07, 0x01, 0x01
        /*0010*/ 	.byte	0x02, 0x03, 0x01, 0x00, 0x02, 0x06, 0x01, 0x00, 0x04, 0x0b, 0x08, 0x00, 0x00, 0x00, 0x00, 0x00
        /*0020*/ 	.byte	0x00, 0x00, 0x00, 0x00


//--------------------- .nv.info._ZN7cutlass13device_kernelINS_4fmha6kernel28FmhaKernelTmaWarpSpecializedINS1_10collective30FmhaMainloopTmaWarpSpecializedINS_6half_tEffN4cute5tupleIJNS7_1CILi128EEENS9_ILi64EEENS9_ILi32EEEEEENS8_IJiNS9_ILi1EEENS8_IJiiEEEEEESG_SG_NS4_14ResidualFusionEJEEENS4_15FmhaFwdEpilogueIS6_fNS8_IJSB_SC_SB_EEEEENS2_23IndividualTileSchedulerEJEEEEEvNT_6ParamsE --------------------------
	.section	.nv.info._ZN7cutlass13device_kernelINS_4fmha6kernel28FmhaKernelTmaWarpSpecializedINS1_10collective30FmhaMainloopTmaWarpSpecializedINS_6half_tEffN4cute5tupleIJNS7_1CILi128EEENS9_ILi64EEENS9_ILi32EEEEEENS8_IJiNS9_ILi1EEENS8_IJiiEEEEEESG_SG_NS4_14ResidualFusionEJEEENS4_15FmhaFwdEpilogueIS6_fNS8_IJSB_SC_SB_EEEEENS2_23IndividualTileSchedulerEJEEEEEvNT_6ParamsE,"",@"SHT_CUDA_INFO"
	.sectionflags	@""
	.align	4


	//----- nvinfo : EIATTR_CUDA_API_VERSION
	.align		4
        /*0000*/ 	.byte	0x04, 0x37
        /*0002*/ 	.short	(.L_23 - .L_22)
.L_22:
        /*0004*/ 	.word	0x00000082


	//----- nvinfo : EIATTR_KPARAM_INFO
	.align		4
.L_23:
        /*0008*/ 	.byte	0x04, 0x17
        /*000a*/ 	.short	(.L_25 - .L_24)
.L_24:
        /*000c*/ 	.word	0x00000000
        /*0010*/ 	.short	0x0000
        /*0012*/ 	.short	0x0070
        /*0014*/ 	.byte	0x00, 0xf0, 0x01, 0x20


	//----- nvinfo : EIATTR_SPARSE_MMA_MASK
	.align		4
.L_25:
        /*0018*/ 	.byte	0x03, 0x50
        /*001a*/ 	.short	0x0000


	//----- nvinfo : EIATTR_MAXREG_COUNT
	.align		4
        /*001c*/ 	.byte	0x03, 0x1b
        /*001e*/ 	.short	0x00a8


	//----- nvinfo : EIATTR_NUM_BARRIERS
	.align		4
        /*0020*/ 	.byte	0x02, 0x4c
        /*0022*/ 	.byte	0x02
	.zero		1


	//----- nvinfo : EIATTR_EXTERNS
	.align		4
        /*0024*/ 	.byte	0x04, 0x0f
        /*0026*/ 	.short	(.L_27 - .L_26)


	//   ....[0]....
	.align		4
.L_26:
        /*0028*/ 	.word	index@(__assertfail)


	//----- nvinfo : EIATTR_MERCURY_ISA_VERSION
	.align		4
.L_27:
        /*002c*/ 	.byte	0x03, 0x5f
        /*002e*/ 	.short	0x0101


	//----- nvinfo : EIATTR_INT_WARP_WIDE_INSTR_OFFSETS
	.align		4
        /*0030*/ 	.byte	0x04, 0x31
        /*0032*/ 	.short	(.L_29 - .L_28)


	//   ....[0]....
.L_28:
        /*0034*/ 	.word	0x000006f0


	//   ....[1]....
        /*0038*/ 	.word	0x00000700


	//   ....[2]....
        /*003c*/ 	.word	0x00000710


	//   ....[3]....
        /*0040*/ 	.word	0x00000720


	//   ....[4]....
        /*0044*/ 	.word	0x00000790


	//----- nvinfo : EIATTR_COOP_GROUP_MASK_REGIDS
	.align		4
.L_29:
        /*0048*/ 	.byte	0x04, 0x29
        /*004a*/ 	.short	(.L_31 - .L_30)


	//   ....[0]....
.L_30:
        /*004c*/ 	.word	0xffffffff


	//   ....[1]....
        /*0050*/ 	.word	0xffffffff


	//   ....[2]....
        /*0054*/ 	.word	0xffffffff


	//   ....[3]....
        /*0058*/ 	.word	0xffffffff


	//   ....[4]....
        /*005c*/ 	.word	0xffffffff


	//   ....[5]....
        /*0060*/ 	.word	0xffffffff


	//   ....[6]....
        /*0064*/ 	.word	0xffffffff


	//   ....[7]....
        /*0068*/ 	.word	0xffffffff


	//   ....[8]....
        /*006c*/ 	.word	0xffffffff


	//   ....[9]....
        /*0070*/ 	.word	0xffffffff


	//   ....[10]....
        /*0074*/ 	.word	0xffffffff


	//   ....[11]....
        /*0078*/ 	.word	0xffffffff


	//   ....[12]....
        /*007c*/ 	.word	0xffffffff


	//   ....[13]....
        /*0080*/ 	.word	0xffffffff


	//   ....[14]....
        /*0084*/ 	.word	0xffffffff


	//   ....[15]....
        /*0088*/ 	.word	0xffffffff


	//   ....[16]....
        /*008c*/ 	.word	0xffffffff


	//   ....[17]....
        /*0090*/ 	.word	0xffffffff


	//   ....[18]....
        /*0094*/ 	.word	0xffffffff


	//   ....[19]....
        /*0098*/ 	.word	0xffffffff


	//   ....[20]....
        /*009c*/ 	.word	0xffffffff


	//   ....[21]....
        /*00a0*/ 	.word	0xffffffff


	//----- nvinfo : EIATTR_COOP_GROUP_INSTR_OFFSETS
	.align		4
.L_31:
        /*00a4*/ 	.byte	0x04, 0x28
        /*00a6*/ 	.short	(.L_33 - .L_32)


	//   ....[0]....
.L_32:
        /*00a8*/ 	.word	0x00000050


	//   ....[1]....
        /*00ac*/ 	.word	0x00000080


	//   ....[2]....
        /*00b0*/ 	.word	0x000001b0


	//   ....[3]....
        /*00b4*/ 	.word	0x00000370


	//   ....[4]....
        /*00b8*/ 	.word	0x00000530


	//   ....[5]....
        /*00bc*/ 	.word	0x00000690


	//   ....[6]....
        /*00c0*/ 	.word	0x000014d0


	//   ....[7]....
        /*00c4*/ 	.word	0x00001520


	//   ....[8]....
        /*00c8*/ 	.word	0x00001880


	//   ....[9]....
        /*00cc*/ 	.word	0x00001970


	//   ....[10]....
        /*00d0*/ 	.word	0x00002a10


	//   ....[11]....
        /*00d4*/ 	.word	0x00002a40


	//   ....[12]....
        /*00d8*/ 	.word	0x00002b30


	//   ....[13]....
        /*00dc*/ 	.word	0x00002d00


	//   ....[14]....
        /*00e0*/ 	.word	0x000044c0


	//   ....[15]....
        /*00e4*/ 	.word	0x00004520


	//   ....[16]....
        /*00e8*/ 	.word	0x00004830


	//   ....[17]....
        /*00ec*/ 	.word	0x00004950


	//   ....[18]....
        /*00f0*/ 	.word	0x00005960


	//   ....[19]....
        /*00f4*/ 	.word	0x000059a0


	//   ....[20]....
        /*00f8*/ 	.word	0x000059d0


	//   ....[21]....
        /*00fc*/ 	.word	0x000059f0


	//----- nvinfo : EIATTR_REG_RECONFIG
	.align		4
.L_33:
        /*0100*/ 	.byte	0x01, 0x54
	.zero		2


	//----- nvinfo : EIATTR_SYSCALL_OFFSETS
	.align		4
        /*0104*/ 	.byte	0x04, 0x46
        /*0106*/ 	.short	(.L_35 - .L_34)


	//   ....[0]....
.L_34:
        /*0108*/ 	.word	0x000062c0


	//   ....[1]....
        /*010c*/ 	.word	0x00006420


	//----- nvinfo : EIATTR_MBARRIER_INSTR_OFFSETS
	.align		4
.L_35:
        /*0110*/ 	.byte	0x04, 0x39
        /*0112*/ 	.short	(.L_37 - .L_36)


	//   ....[0]....
.L_36:
        /*0114*/ 	.word	0x00000320
        /*0118*/ 	.word	0x000000ff
        /*011c*/ 	.word	0x00007050
        /*0120*/ 	.short	0x0100
        /*0122*/ 	.byte	0x0b
	.zero		1


	//   ....[1]....
        /*0124*/ 	.word	0x00000330
        /*0128*/ 	.word	0x000000ff
        /*012c*/ 	.word	0x00007060
        /*0130*/ 	.short	0x0100
        /*0132*/ 	.byte	0x0b
	.zero		1


	//   ....[2]....
        /*0134*/ 	.word	0x00000340
        /*0138*/ 	.word	0x000000ff
        /*013c*/ 	.word	0x00007058
        /*0140*/ 	.short	0x0100
        /*0142*/ 	.byte	0x0b
	.zero		1


	//   ....[3]....
        /*0144*/ 	.word	0x00000350
        /*0148*/ 	.word	0x000000ff
        /*014c*/ 	.word	0x00007068
        /*0150*/ 	.short	0x0100
        /*0152*/ 	.byte	0x0b
	.zero		1


	//   ....[4]....
        /*0154*/ 	.word	0x00000480
        /*0158*/ 	.word	0x000000ff
        /*015c*/ 	.word	0x00007000
        /*0160*/ 	.short	0x0100
        /*0162*/ 	.byte	0x0b
	.zero		1


	//   ....[5]....
        /*0164*/ 	.word	0x00000490
        /*0168*/ 	.word	0x000000ff
        /*016c*/ 	.word	0x00007028
        /*0170*/ 	.short	0x0100
        /*0172*/ 	.byte	0x0b
	.zero		1


	//   ....[6]....
        /*0174*/ 	.word	0x000004a0
        /*0178*/ 	.word	0x000000ff
        /*017c*/ 	.word	0x00007008
        /*0180*/ 	.short	0x0100
        /*0182*/ 	.byte	0x0b
	.zero		1


	//   ....[7]....
        /*0184*/ 	.word	0x000004b0
        /*0188*/ 	.word	0x000000ff
        /*018c*/ 	.word	0x00007030
        /*0190*/ 	.short	0x0100
        /*0192*/ 	.byte	0x0b
	.zero		1


	//   ....[8]....
        /*0194*/ 	.word	0x000004c0
        /*0198*/ 	.word	0x000000ff
        /*019c*/ 	.word	0x00007010
        /*01a0*/ 	.short	0x0100
        /*01a2*/ 	.byte	0x0b
	.zero		1


	//   ....[9]....
        /*01a4*/ 	.word	0x000004d0
        /*01a8*/ 	.word	0x000000ff
        /*01ac*/ 	.word	0x00007038
        /*01b0*/ 	.short	0x0100
        /*01b2*/ 	.byte	0x0b
	.zero		1


	//   ....[10]....
        /*01b4*/ 	.word	0x000004e0
        /*01b8*/ 	.word	0x000000ff
        /*01bc*/ 	.word	0x00007018
        /*01c0*/ 	.short	0x0100
        /*01c2*/ 	.byte	0x0b
	.zero		1


	//   ....[11]....
        /*01c4*/ 	.word	0x000004f0
        /*01c8*/ 	.word	0x000000ff
        /*01cc*/ 	.word	0x00007040
        /*01d0*/ 	.short	0x0100
        /*01d2*/ 	.byte	0x0b
	.zero		1


	//   ....[12]....
        /*01d4*/ 	.word	0x00000500
        /*01d8*/ 	.word	0x000000ff
        /*01dc*/ 	.word	0x00007020
        /*01e0*/ 	.short	0x0100
        /*01e2*/ 	.byte	0x0b
	.zero		1


	//   ....[13]....
        /*01e4*/ 	.word	0x00000510
        /*01e8*/ 	.word	0x000000ff
        /*01ec*/ 	.word	0x00007048
        /*01f0*/ 	.short	0x0100
        /*01f2*/ 	.byte	0x0b
	.zero		1


	//   ....[14]....
        /*01f4*/ 	.word	0x00000640
        /*01f8*/ 	.word	0x000000ff
        /*01fc*/ 	.word	0x00007070
        /*0200*/ 	.short	0x0100
        /*0202*/ 	.byte	0x0b
	.zero		1


	//   ....[15]....
        /*0204*/ 	.word	0x00000650
        /*0208*/ 	.word	0x000000ff
        /*020c*/ 	.word	0x00007080
        /*0210*/ 	.short	0x0100
        /*0212*/ 	.byte	0x0b
	.zero		1


	//   ....[16]....
        /*0214*/ 	.word	0x00000660
        /*0218*/ 	.word	0x000000ff
        /*021c*/ 	.word	0x00007078
        /*0220*/ 	.short	0x0100
        /*0222*/ 	.byte	0x0b
	.zero		1


	//   ....[17]....
        /*0224*/ 	.word	0x00000670
        /*0228*/ 	.word	0x000000ff
        /*022c*/ 	.word	0x00007088
        /*0230*/ 	.short	0x0100
        /*0232*/ 	.byte	0x0b
	.zero		1


	//   ....[18]....
        /*0234*/ 	.word	0x000007b0
        /*0238*/ 	.word	0x000000ff
        /*023c*/ 	.word	0x00007090
        /*0240*/ 	.short	0x0100
        /*0242*/ 	.byte	0x08
	.zero		1


	//   ....[19]....
        /*0244*/ 	.word	0x000007c0
        /*0248*/ 	.word	0x000000ff
        /*024c*/ 	.word	0x00007098
        /*0250*/ 	.short	0x0100
        /*0252*/ 	.byte	0x08
	.zero		1


	//   ....[20]....
        /*0254*/ 	.word	0x000007d0
        /*0258*/ 	.word	0x000000ff
        /*025c*/ 	.word	0x000070a0
        /*0260*/ 	.short	0x0100
        /*0262*/ 	.byte	0x08
	.zero		1


	//   ....[21]....
        /*0264*/ 	.word	0x000007e0
        /*0268*/ 	.word	0x000000ff
        /*026c*/ 	.word	0x000070a8
        /*0270*/ 	.short	0x0100
        /*0272*/ 	.byte	0x08
	.zero		1


	//   ....[22]....
        /*0274*/ 	.word	0x000008e0
        /*0278*/ 	.word	0x000000ff
        /*027c*/ 	.word	0x000070c0
        /*0280*/ 	.short	0x0100
        /*0282*/ 	.byte	0x0b
	.zero		1


	//   ....[23]....
        /*0284*/ 	.word	0x000008f0
        /*0288*/ 	.word	0x000000ff
        /*028c*/ 	.word	0x000070c8
        /*0290*/ 	.short	0x0100
        /*0292*/ 	.byte	0x0b
	.zero		1


	//   ....[24]....
        /*0294*/ 	.word	0x00000d70
        /*0298*/ 	.word	0x000000ff
        /*029c*/ 	.word	0x00007050
        /*02a0*/ 	.short	0x010a
        /*02a2*/ 	.byte	0x06
	.zero		1


	//   ....[25]....
        /*02a4*/ 	.word	0x00000df0
        /*02a8*/ 	.word	0x000000ff
        /*02ac*/ 	.word	0x00007000
        /*02b0*/ 	.short	0x010a
        /*02b2*/ 	.byte	0x25
	.zero		1


	//   ....[26]....
        /*02b4*/ 	.word	0x00000e40
        /*02b8*/ 	.word	0x000000ff
        /*02bc*/ 	.word	0xfffffff8
        /*02c0*/ 	.short	0x010a
        /*02c2*/ 	.byte	0x10
	.zero		1


	//   ....[27]....
        /*02c4*/ 	.word	0x00002180
        /*02c8*/ 	.word	0x00000005
        /*02cc*/ 	.word	0x00000000
        /*02d0*/ 	.short	0x0101
        /*02d2*/ 	.byte	0x0d
	.zero		1


	//   ....[28]....
        /*02d4*/ 	.word	0x000023f0
        /*02d8*/ 	.word	0x000000ff
        /*02dc*/ 	.word	0x00007008
        /*02e0*/ 	.short	0x010a
        /*02e2*/ 	.byte	0x25
	.zero		1


	//   ....[29]....
        /*02e4*/ 	.word	0x000025f0
        /*02e8*/ 	.word	0x000000ff
        /*02ec*/ 	.word	0x00000000
        /*02f0*/ 	.short	0x0101
        /*02f2*/ 	.byte	0x06
	.zero		1


	//   ....[30]....
        /*02f4*/ 	.word	0x00002770
        /*02f8*/ 	.word	0x000000ff
        /*02fc*/ 	.word	0x00007000
        /*0300*/ 	.short	0x010a
        /*0302*/ 	.byte	0x06
	.zero		1


	//   ....[31]....
        /*0304*/ 	.word	0x00003870
        /*0308*/ 	.word	0x000000ff
        /*030c*/ 	.word	0x00007000
        /*0310*/ 	.short	0x010a
        /*0312*/ 	.byte	0x06
	.zero		1


	//   ....[32]....
        /*0314*/ 	.word	0x00003a90
        /*0318*/ 	.word	0x000000ff
        /*031c*/ 	.word	0x00007000
        /*0320*/ 	.short	0x010a
        /*0322*/ 	.byte	0x06
	.zero		1


	//   ....[33]....
        /*0324*/ 	.word	0x00003c50
        /*0328*/ 	.word	0x000000ff
        /*032c*/ 	.word	0x00000000
        /*0330*/ 	.short	0x0101
        /*0332*/ 	.byte	0x06
	.zero		1


	//   ....[34]....
        /*0334*/ 	.word	0x00003d00
        /*0338*/ 	.word	0x000000ff
        /*033c*/ 	.word	0x00000000
        /*0340*/ 	.short	0x0101
        /*0342*/ 	.byte	0x06
	.zero		1


	//   ....[35]....
        /*0344*/ 	.word	0x00003eb0
        /*0348*/ 	.word	0x000000ff
        /*034c*/ 	.word	0x00007000
        /*0350*/ 	.short	0x010a
        /*0352*/ 	.byte	0x06
	.zero		1


	//   ....[36]....
        /*0354*/ 	.word	0x000053d0
        /*0358*/ 	.word	0x000000ff
        /*035c*/ 	.word	0x00007000
        /*0360*/ 	.short	0x010a
        /*0362*/ 	.byte	0x06
	.zero		1


	//   ....[37]....
        /*0364*/ 	.word	0x000055e0
        /*0368*/ 	.word	0x000000ff
        /*036c*/ 	.word	0x00007000
        /*0370*/ 	.short	0x010a
        /*0372*/ 	.byte	0x06
	.zero		1


	//   ....[38]....
        /*0374*/ 	.word	0x000057a0
        /*0378*/ 	.word	0x000000ff
        /*037c*/ 	.word	0x00000000
        /*0380*/ 	.short	0x0101
        /*0382*/ 	.byte	0x06
	.zero		1


	//   ....[39]....
        /*0384*/ 	.word	0x00005850
        /*0388*/ 	.word	0x000000ff
        /*038c*/ 	.word	0x00000000
        /*0390*/ 	.short	0x0101
        /*0392*/ 	.byte	0x06
	.zero		1


	//   ....[40]....
        /*0394*/ 	.word	0x00005e70
        /*0398*/ 	.word	0x000000ff
        /*039c*/ 	.word	0x00000008
        /*03a0*/ 	.short	0x010a
        /*03a2*/ 	.byte	0x10
	.zero		1


	//   ....[41]....
        /*03a4*/ 	.word	0x00006910
        /*03a8*/ 	.word	0x00000000
        /*03ac*/ 	.word	0x00007090
        /*03b0*/ 	.short	0x0101
        /*03b2*/ 	.byte	0x25
	.zero		1


	//   ....[42]....
        /*03b4*/ 	.word	0x00006a60
        /*03b8*/ 	.word	0x00000004
        /*03bc*/ 	.word	0x00007060
        /*03c0*/ 	.short	0x010a
        /*03c2*/ 	.byte	0x3f
	.zero		1


	//   ....[43]....
        /*03c4*/ 	.word	0x00006cc0
        /*03c8*/ 	.word	0x00000002
        /*03cc*/ 	.word	0x00007028
        /*03d0*/ 	.short	0x010a
        /*03d2*/ 	.byte	0x3f
	.zero		1


	//   ....[44]....
        /*03d4*/ 	.word	0x00006f00
        /*03d8*/ 	.word	0x00000005
        /*03dc*/ 	.word	0x00007060
        /*03e0*/ 	.short	0x010a
        /*03e2*/ 	.byte	0x3f
	.zero		1


	//   ....[45]....
        /*03e4*/ 	.word	0x00007170
        /*03e8*/ 	.word	0x00000004
        /*03ec*/ 	.word	0x00007028
        /*03f0*/ 	.short	0x010a
        /*03f2*/ 	.byte	0x3f
	.zero		1


	//   ....[46]....
        /*03f4*/ 	.word	0x000074a0
        /*03f8*/ 	.word	0x00000006
        /*03fc*/ 	.word	0x00007028
        /*0400*/ 	.short	0x010a
        /*0402*/ 	.byte	0x3f
	.zero		1


	//   ....[47]....
        /*0404*/ 	.word	0x00007710
        /*0408*/ 	.word	0x00000006
        /*040c*/ 	.word	0x00007028
        /*0410*/ 	.short	0x010a
        /*0412*/ 	.byte	0x3f
	.zero		1


	//   ....[48]....
        /*0414*/ 	.word	0x00007970
        /*0418*/ 	.word	0x00000003
        /*041c*/ 	.word	0x00007050
        /*0420*/ 	.short	0x010a
        /*0422*/ 	.byte	0x3f
	.zero		1


	//   ....[49]....
        /*0424*/ 	.word	0x000079d0
        /*0428*/ 	.word	0x00000002
        /*042c*/ 	.word	0x00007000
        /*0430*/ 	.short	0x010a
        /*0432*/ 	.byte	0x3f
	.zero		1


	//   ....[50]....
        /*0434*/ 	.word	0x00007a30
        /*0438*/ 	.word	0x00000003
        /*043c*/ 	.word	0xfffffff8
        /*0440*/ 	.short	0x010a
        /*0442*/ 	.byte	0x3f
	.zero		1


	//   ....[51]....
        /*0444*/ 	.word	0x00007a90
        /*0448*/ 	.word	0x00000008
        /*044c*/ 	.word	0x00007008
        /*0450*/ 	.short	0x010a
        /*0452*/ 	.byte	0x3f
	.zero		1


	//   ....[52]....
        /*0454*/ 	.word	0x00007af0
        /*0458*/ 	.word	0x0000000d
        /*045c*/ 	.word	0x00007000
        /*0460*/ 	.short	0x010a
        /*0462*/ 	.byte	0x3f
	.zero		1


	//   ....[53]....
        /*0464*/ 	.word	0x00007b50
        /*0468*/ 	.word	0x00000008
        /*046c*/ 	.word	0x00007000
        /*0470*/ 	.short	0x010a
        /*0472*/ 	.byte	0x3f
	.zero		1


	//   ....[54]....
        /*0474*/ 	.word	0x00007bb0
        /*0478*/ 	.word	0x0000000b
        /*047c*/ 	.word	0x00007000
        /*0480*/ 	.short	0x010a
        /*0482*/ 	.byte	0x3f
	.zero		1


	//   ....[55]....
        /*0484*/ 	.word	0x00007c10
        /*0488*/ 	.word	0x00000009
        /*048c*/ 	.word	0x00007000
        /*0490*/ 	.short	0x010a
        /*0492*/ 	.byte	0x3f
	.zero		1


	//   ....[56]....
        /*0494*/ 	.word	0x00007c70
        /*0498*/ 	.word	0x00000003
        /*049c*/ 	.word	0x00000008
        /*04a0*/ 	.short	0x010a
        /*04a2*/ 	.byte	0x3f
	.zero		1


	//   ....[57]....
        /*04a4*/ 	.word	0x00007cc0
        /*04a8*/ 	.word	0x00000004
        /*04ac*/ 	.word	0x00007060
        /*04b0*/ 	.short	0x010a
        /*04b2*/ 	.byte	0x3f
	.zero		1


	//   ....[58]....
        /*04b4*/ 	.word	0x00007d10
        /*04b8*/ 	.word	0x00000002
        /*04bc*/ 	.word	0x00007028
        /*04c0*/ 	.short	0x010a
        /*04c2*/ 	.byte	0x3f
	.zero		1


	//   ....[59]....
        /*04c4*/ 	.word	0x00007d60
        /*04c8*/ 	.word	0x00000005
        /*04cc*/ 	.word	0x00007060
        /*04d0*/ 	.short	0x010a
        /*04d2*/ 	.byte	0x3f
	.zero		1


	//   ....[60]....
        /*04d4*/ 	.word	0x00007db0
        /*04d8*/ 	.word	0x00000004
        /*04dc*/ 	.word	0x00007028
        /*04e0*/ 	.short	0x010a
        /*04e2*/ 	.byte	0x3f
	.zero		1


	//   ....[61]....
        /*04e4*/ 	.word	0x00007e00
        /*04e8*/ 	.word	0x00000006
        /*04ec*/ 	.word	0x00007028
        /*04f0*/ 	.short	0x010a
        /*04f2*/ 	.byte	0x3f
	.zero		1


	//   ....[62]....
        /*04f4*/ 	.word	0x00007e50
        /*04f8*/ 	.word	0x00000006
        /*04fc*/ 	.word	0x00007028
        /*0500*/ 	.short	0x010a
        /*0502*/ 	.byte	0x3f
	.zero		1


	//----- nvinfo : EIATTR_NUM_MBARRIERS
	.align		4
.L_37:
        /*0504*/ 	.byte	0x03, 0x38
        /*0506*/ 	.short	0x0018


	//----- nvinfo : EIATTR_EXIT_INSTR_OFFSETS
	.align		4
        /*0508*/ 	.byte	0x04, 0x1c
        /*050a*/ 	.short	(.L_39 - .L_38)


	//   ....[0]....
.L_38:
        /*050c*/ 	.word	0x00000990


	//   ....[1]....
        /*0510*/ 	.word	0x00006920


	//   ....[2]....
        /*0514*/ 	.word	0x00006960


	//   ....[3]....
        /*0518*/ 	.word	0x00007370


	//   ....[4]....
        /*051c*/ 	.word	0x00007950


	//----- nvinfo : EIATTR_MAX_THREADS
	.align		4
.L_39:
        /*0520*/ 	.byte	0x04, 0x05
        /*0522*/ 	.short	(.L_41 - .L_40)
.L_40:
        /*0524*/ 	.word	0x00000180
        /*0528*/ 	.word	0x00000001
        /*052c*/ 	.word	0x00000001


	//----- nvinfo : EIATTR_CRS_STACK_SIZE
	.align		4
.L_41:
        /*0530*/ 	.byte	0x04, 0x1e
        /*0532*/ 	.short	(.L_43 - .L_42)
.L_42:
        /*0534*/ 	.word	0x00000000


	//----- nvinfo : EIATTR_CBANK_PARAM_SIZE
	.align		4
.L_43:
        /*0538*/ 	.byte	0x03, 0x19
        /*053a*/ 	.short	0x0870


	//----- nvinfo : EIATTR_PARAM_CBANK
	.align		4
        /*053c*/ 	.byte	0x04, 0x0a
        /*053e*/ 	.short	(.L_45 - .L_44)
	.align		4
.L_44:
        /*0540*/ 	.word	index@(.nv.constant0._ZN7cutlass13device_kernelINS_4fmha6kernel28FmhaKernelTmaWarpSpecializedINS1_10collective30FmhaMainloopTmaWarpSpecializedINS_6half_tEffN4cute5tupleIJNS7_1CILi128EEENS9_ILi64EEENS9_ILi32EEEEEENS8_IJiNS9_ILi1EEENS8_IJiiEEEEEESG_SG_NS4_14ResidualFusionEJEEENS4_15FmhaFwdEpilogueIS6_fNS8_IJSB_SC_SB_EEEEENS2_23IndividualTileSchedulerEJEEEEEvNT_6ParamsE)
        /*0544*/ 	.short	0x0210
        /*0546*/ 	.short	0x0870


	//----- nvinfo : EIATTR_SW_WAR
	.align		4
.L_45:
        /*0548*/ 	.byte	0x04, 0x36
        /*054a*/ 	.short	(.L_47 - .L_46)
.L_46:
        /*054c*/ 	.word	0x00000008
.L_47:


//--------------------- .nv.callgraph             --------------------------
	.section	.nv.callgraph,"",@"SHT_CUDA_CALLGRAPH"
	.align	4
	.sectionentsize	8
	.align		4
        /*0000*/ 	.word	0x00000000
	.align		4
        /*0004*/ 	.word	0xffffffff
	.align		4
        /*0008*/ 	.word	index@(_ZN7cutlass13device_kernelINS_4fmha6kernel28FmhaKernelTmaWarpSpecializedINS1_10collective30FmhaMainloopTmaWarpSpecializedINS_6half_tEffN4cute5tupleIJNS7_1CILi128EEENS9_ILi64EEENS9_ILi32EEEEEENS8_IJiNS9_ILi1EEENS8_IJiiEEEEEESG_SG_NS4_14ResidualFusionEJEEENS4_15FmhaFwdEpilogueIS6_fNS8_IJSB_SC_SB_EEEEENS2_23IndividualTileSchedulerEJEEEEEvNT_6ParamsE)
	.align		4
        /*000c*/ 	.word	index@(__assertfail)
	.align		4
        /*0010*/ 	.word	0x00000000
	.align		4
        /*0014*/ 	.word	0xfffffffe
	.align		4
        /*0018*/ 	.word	0x00000000
	.align		4
        /*001c*/ 	.word	0xfffffffd
	.align		4
        /*0020*/ 	.word	0x00000000
	.align		4
        /*0024*/ 	.word	0xfffffffc


//--------------------- .nv.constant4             --------------------------
	.section	.nv.constant4,"a",@progbits
	.align	8
	.align		8
.nv.constant4:
        /*0000*/ 	.dword	__assertfail
	.align		8
        /*0008*/ 	.dword	__unnamed_1
	.align		8
        /*0010*/ 	.dword	_ZN39_INTERNAL_15133eac_4_k_cu_70c7007d_33124cuda3std3__45__cpo5beginE
	.align		8
        /*0018*/ 	.dword	_ZN39_INTERNAL_15133eac_4_k_cu_70c7007d_33124cuda3std3__45__cpo3endE
	.align		8
        /*0020*/ 	.dword	_ZN39_INTERNAL_15133eac_4_k_cu_70c7007d_33124cuda3std3__45__cpo6cbeginE
	.align		8
        /*0028*/ 	.dword	_ZN39_INTERNAL_15133eac_4_k_cu_70c7007d_33124cuda3std3__45__cpo4cendE
	.align		8
        /*0030*/ 	.dword	_ZN39_INTERNAL_15133eac_4_k_cu_70c7007d_33124cuda3std3__441_GLOBAL__N__15133eac_4_k_cu_70c7007d_33126ignoreE
	.align		8
        /*0038*/ 	.dword	_ZN39_INTERNAL_15133eac_4_k_cu_70c7007d_33124cuda3std3__419piecewise_constructE
	.align		8
        /*0040*/ 	.dword	_ZN39_INTERNAL_15133eac_4_k_cu_70c7007d_33124cuda3std3__48in_placeE
	.align		8
        /*0048*/ 	.dword	_ZN39_INTERNAL_15133eac_4_k_cu_70c7007d_33124cuda3std6ranges3__45__cpo4swapE
	.align		8
        /*0050*/ 	.dword	_ZN39_INTERNAL_15133eac_4_k_cu_70c7007d_33124cuda3std6ranges3__45__cpo9iter_moveE
	.align		8
        /*0058*/ 	.dword	_ZN39_INTERNAL_15133eac_4_k_cu_70c7007d_33124cute7productE
	.align		8
        /*0060*/ 	.dword	_ZN39_INTERNAL_15133eac_4_k_cu_70c7007d_33124cute1_E
	.align		8
        /*0068*/ 	.dword	$str$24
	.align		8
        /*0070*/ 	.dword	$str$25


//--------------------- .text._ZN7cutlass13device_kernelINS_4fmha6kernel28FmhaKernelTmaWarpSpecializedINS1_10collective30FmhaMainloopTmaWarpSpecializedINS_6half_tEffN4cute5tupleIJNS7_1CILi128EEENS9_ILi64EEENS9_ILi32EEEEEENS8_IJiNS9_ILi1EEENS8_IJiiEEEEEESG_SG_NS4_14ResidualFusionEJEEENS4_15FmhaFwdEpilogueIS6_fNS8_IJSB_SC_SB_EEEEENS2_23IndividualTileSchedulerEJEEEEEvNT_6ParamsE --------------------------
	.section	.text._ZN7cutlass13device_kernelINS_4fmha6kernel28FmhaKernelTmaWarpSpecializedINS1_10collective30FmhaMainloopTmaWarpSpecializedINS_6half_tEffN4cute5tupleIJNS7_1CILi128EEENS9_ILi64EEENS9_ILi32EEEEEENS8_IJiNS9_ILi1EEENS8_IJiiEEEEEESG_SG_NS4_14ResidualFusionEJEEENS4_15FmhaFwdEpilogueIS6_fNS8_IJSB_SC_SB_EEEEENS2_23IndividualTileSchedulerEJEEEEEvNT_6ParamsE,"ax",@progbits
	.align	128
.text._ZN7cutlass13device_kernelINS_4fmha6kernel28FmhaKernelTmaWarpSpecializedINS1_10collective30FmhaMainloopTmaWarpSpecializedINS_6half_tEffN4cute5tupleIJNS7_1CILi128EEENS9_ILi64EEENS9_ILi32EEEEEENS8_IJiNS9_ILi1EEENS8_IJiiEEEEEESG_SG_NS4_14ResidualFusionEJEEENS4_15FmhaFwdEpilogueIS6_fNS8_IJSB_SC_SB_EEEEENS2_23IndividualTileSchedulerEJEEEEEvNT_6ParamsE:
        .type           _ZN7cutlass13device_kernelINS_4fmha6kernel28FmhaKernelTmaWarpSpecializedINS1_10collective30FmhaMainloopTmaWarpSpecializedINS_6half_tEffN4cute5tupleIJNS7_1CILi128EEENS9_ILi64EEENS9_ILi32EEEEEENS8_IJiNS9_ILi1EEENS8_IJiiEEEEEESG_SG_NS4_14ResidualFusionEJEEENS4_15FmhaFwdEpilogueIS6_fNS8_IJSB_SC_SB_EEEEENS2_23IndividualTileSchedulerEJEEEEEvNT_6ParamsE,@function
        .size           _ZN7cutlass13device_kernelINS_4fmha6kernel28FmhaKernelTmaWarpSpecializedINS1_10collective30FmhaMainloopTmaWarpSpecializedINS_6half_tEffN4cute5tupleIJNS7_1CILi128EEENS9_ILi64EEENS9_ILi32EEEEEENS8_IJiNS9_ILi1EEENS8_IJiiEEEEEESG_SG_NS4_14ResidualFusionEJEEENS4_15FmhaFwdEpilogueIS6_fNS8_IJSB_SC_SB_EEEEENS2_23IndividualTileSchedulerEJEEEEEvNT_6ParamsE,(.L_x_117 - _ZN7cutlass13device_kernelINS_4fmha6kernel28FmhaKernelTmaWarpSpecializedINS1_10collective30FmhaMainloopTmaWarpSpecializedINS_6half_tEffN4cute5tupleIJNS7_1CILi128EEENS9_ILi64EEENS9_ILi32EEEEEENS8_IJiNS9_ILi1EEENS8_IJiiEEEEEESG_SG_NS4_14ResidualFusionEJEEENS4_15FmhaFwdEpilogueIS6_fNS8_IJSB_SC_SB_EEEEENS2_23IndividualTileSchedulerEJEEEEEvNT_6ParamsE)
        .other          _ZN7cutlass13device_kernelINS_4fmha6kernel28FmhaKernelTmaWarpSpecializedINS1_10collective30FmhaMainloopTmaWarpSpecializedINS_6half_tEffN4cute5tupleIJNS7_1CILi128EEENS9_ILi64EEENS9_ILi32EEEEEENS8_IJiNS9_ILi1EEENS8_IJiiEEEEEESG_SG_NS4_14ResidualFusionEJEEENS4_15FmhaFwdEpilogueIS6_fNS8_IJSB_SC_SB_EEEEENS2_23IndividualTileSchedulerEJEEEEEvNT_6ParamsE,@"STO_CUDA_ENTRY STV_DEFAULT"
_ZN7cutlass13device_kernelINS_4fmha6kernel28FmhaKernelTmaWarpSpecializedINS1_10collective30FmhaMainloopTmaWarpSpecializedINS_6half_tEffN4cute5tupleIJNS7_1CILi128EEENS9_ILi64EEENS9_ILi32EEEEEENS8_IJiNS9_ILi1EEENS8_IJiiEEEEEESG_SG_NS4_14ResidualFusionEJEEENS4_15FmhaFwdEpilogueIS6_fNS8_IJSB_SC_SB_EEEEENS2_23IndividualTileSchedulerEJEEEEEvNT_6ParamsE:
[----:B------:R-:W1:Y:S01]  /*0000*/  LDC R1, c[0x0][0x28] ;  /* 0x00000a00ff017b82 */ /* 0x000e620000000800 */
[----:B------:R-:W2:Y:S01]  /*0010*/  S2R R0, SR_TID.X ;  /* 0x0000000000007919 */ /* 0x000ea20000002100 */
[----:B------:R-:W-:Y:S01]  /*0020*/  ELECT P1, URZ, PT ;  /* 0x00000000003f782f */ /* 0x000fe20003820000 */
[----:B------:R-:W-:Y:S01]  /*0030*/  BSSY B0, `(.L_x_0) ;  /* 0x0000017000007945 */ /* 0x000fe20003800000 */
[----:B--2---:R-:W-:-:S05]  /*0040*/  SHF.R.U32.HI R2, RZ, 0x5, R0 ;  /* 0x00000005ff027819 */ /* 0x004fca0000011600 */
[----:B------:R-:W2:Y:S02]  /*0050*/  SHFL.IDX PT, R3, R2, RZ, 0x1f ;  /* 0x00001fff02037589 */ /* 0x000ea400000e0000 */
[----:B--2---:R-:W-:Y:S02]  /*0060*/  R2UR UR4, R3 ;  /* 0x00000000030472ca */ /* 0x004fe400000e0000 */
[----:B------:R-:W-:-:S06]  /*0070*/  SHF.R.U32.HI R3, RZ, 0x7, R0 ;  /* 0x00000007ff037819 */ /* 0x000fcc0000011600 */
[----:B------:R-:W2:Y:S05]  /*0080*/  SHFL.IDX PT, R3, R3, RZ, 0x1f ;  /* 0x00001fff03037589 */ /* 0x000eaa00000e0000 */
[----:B------:R-:W-:Y:S02]  /*0090*/  USHF.R.S32.HI UR5, URZ, 0x1f, UR4 ;  /* 0x0000001f3f057899 */ /* 0x000fe40008011404 */
[----:B------:R-:W-:Y:S02]  /*00a0*/  ISETP.NE.OR P0, PT, RZ, UR4, !P1 ;  /* 0x00000004ff007c0c */ /* 0x000fe4000cf05670 */
[----:B------:R-:W-:-:S04]  /*00b0*/  ULEA.HI UR5, UR5, UR4, URZ, 0x2 ;  /* 0x0000000405057291 */ /* 0x000fc8000f8f103f */
[----:B------:R-:W-:-:S04]  /*00c0*/  ULOP3.LUT UR5, UR5, 0xfffffffc, URZ, 0xc0, !UPT ;  /* 0xfffffffc05057892 */ /* 0x000fc8000f8ec03f */
[----:B------:R-:W-:-:S03]  /*00d0*/  UIADD3 UR10, UR4, -UR5, URZ ;  /* 0x80000005040a7290 */ /* 0x000fc6000fffe03f */
[----:B-1----:R-:W-:Y:S09]  /*00e0*/  @P0 BRA `(.L_x_1) ;  /* 0x00000000002c0947 */ /* 0x002ff20003800000 */
[----:B------:R-:W-:Y:S02]  /*00f0*/  ULDC.64 UR4, c[0x0][0x198] ;  /* 0x0000660000047ab9 */ /* 0x000fe40000000a00 */
[----:B------:R-:W-:Y:S02]  /*0100*/  UIADD3 UR6, UP0, UR4, 0xf0, URZ ;  /* 0x000000f004067890 */ /* 0x000fe4000ff1e03f */
[----:B------:R-:W-:Y:S02]  /*0110*/  UIADD3 UR8, UP1, UR4, 0x1f0, URZ ;  /* 0x000001f004087890 */ /* 0x000fe4000ff3e03f */
[----:B------:R-:W-:Y:S02]  /*0120*/  UIADD3 UR4, UP2, UR4, 0x2f0, URZ ;  /* 0x000002f004047890 */ /* 0x000fe4000ff5e03f */
[----:B------:R-:W-:Y:S02]  /*0130*/  UIADD3.X UR7, URZ, UR5, URZ, UP0, !UPT ;  /* 0x000000053f077290 */ /* 0x000fe400087fe43f */
[----:B------:R-:W-:-:S02]  /*0140*/  UIADD3.X UR9, URZ, UR5, URZ, UP1, !UPT ;  /* 0x000000053f097290 */ /* 0x000fc40008ffe43f */
[----:B------:R-:W-:-:S05]  /*0150*/  UIADD3.X UR5, URZ, UR5, URZ, UP2, !UPT ;  /* 0x000000053f057290 */ /* 0x000fca00097fe43f */
[----:B------:R1:W-:Y:S02]  /*0160*/  UTMACCTL.PF [UR6] ;  /* 0x00000000060079b9 */ /* 0x0003e40008040000 */
[----:B------:R1:W-:Y:S02]  /*0170*/  UTMACCTL.PF [UR8] ;  /* 0x00000000080079b9 */ /* 0x0003e40008040000 */
[----:B------:R1:W-:Y:S02]  /*0180*/  UTMACCTL.PF [UR4] ;  /* 0x00000000040079b9 */ /* 0x0003e40008040000 */
[----:B-1----:R-:W-:Y:S01]  /*0190*/  NOP ;  /* 0x0000000000007918 */ /* 0x002fe20000000000 */
.L_x_1:
[----:B------:R-:W-:Y:S05]  /*01a0*/  BSYNC B0 ;  /* 0x0000000000007941 */ /* 0x000fea0003800000 */
.L_x_0:
[----:B------:R-:W1:Y:S01]  /*01b0*/  SHFL.IDX PT, R4, R2, RZ, 0x1f ;  /* 0x00001fff02047589 */ /* 0x000e6200000e0000 */
[----:B--2---:R-:W-:Y:S01]  /*01c0*/  R2UR UR36, R3 ;  /* 0x00000000032472ca */ /* 0x004fe200000e0000 */
[----:B------:R-:W-:-:S12]  /*01d0*/  UISETP.NE.AND UP0, UPT, UR10, 0x1, UPT ;  /* 0x000000010a00788c */ /* 0x000fd8000bf05270 */
[----:B------:R-:W-:Y:S02]  /*01e0*/  UIADD3 UR7, UR36, -0x1, URZ ;  /* 0xffffffff24077890 */ /* 0x000fe4000fffe03f */
[----:B------:R-:W-:Y:S02]  /*01f0*/  UISETP.EQ.AND UP2, UPT, UR36, URZ, !UP0 ;  /* 0x0000003f2400728c */ /* 0x000fe4000c742270 */
[----:B------:R-:W-:Y:S02]  /*0200*/  UISETP.GE.U32.AND UP1, UPT, UR7, 0x4, UPT ;  /* 0x000000040700788c */ /* 0x000fe4000bf26070 */
[----:B------:R-:W-:Y:S01]  /*0210*/  USEL UR6, URZ, 0x1, !UP2 ;  /* 0x000000013f067887 */ /* 0x000fe2000d000000 */
[----:B-1----:R-:W-:-:S03]  /*0220*/  ISETP.NE.AND P0, PT, R4, RZ, PT ;  /* 0x000000ff0400720c */ /* 0x002fc60003f05270 */
[----:B------:R-:W-:-:S10]  /*0230*/  USEL UR6, UR6, 0x2, UP1 ;  /* 0x0000000206067887 */ /* 0x000fd40008800000 */
[----:B------:R-:W-:Y:S05]  /*0240*/  @P0 BRA `(.L_x_2) ;  /* 0x0000000000480947 */ /* 0x000fea0003800000 */
[----:B------:R-:W1:Y:S01]  /*0250*/  S2UR UR11, SR_CgaCtaId ;  /* 0x00000000000b79c3 */ /* 0x000e620000008800 */
[----:B------:R-:W-:Y:S01]  /*0260*/  UMOV UR4, 0x400 ;  /* 0x0000040000047882 */ /* 0x000fe20000000000 */
[----:B------:R-:W-:Y:S01]  /*0270*/  UMOV UR5, 0x1 ;  /* 0x0000000100057882 */ /* 0x000fe20000000000 */
[----:B------:R-:W-:Y:S01]  /*0280*/  UMOV UR8, 0x80 ;  /* 0x0000008000087882 */ /* 0x000fe20000000000 */
[----:B------:R-:W-:Y:S01]  /*0290*/  ELECT P0, URZ, PT ;  /* 0x00000000003f782f */ /* 0x000fe20003800000 */
[----:B------:R-:W-:-:S04]  /*02a0*/  UIADD3 UR8, -UR8, 0x100000, URZ ;  /* 0x0010000008087890 */ /* 0x000fc8000fffe13f */
[----:B------:R-:W-:Y:S02]  /*02b0*/  USHF.L.U32 UR9, UR8, 0xb, URZ ;  /* 0x0000000b08097899 */ /* 0x000fe4000800063f */
[----:B------:R-:W-:Y:S02]  /*02c0*/  USHF.L.U32 UR8, UR8, 0x1, URZ ;  /* 0x0000000108087899 */ /* 0x000fe4000800063f */
[----:B-1----:R-:W-:Y:S02]  /*02d0*/  ULEA UR11, UR11, UR4, 0x18 ;  /* 0x000000040b0b7291 */ /* 0x002fe4000f8ec03f */
[----:B------:R-:W-:-:S04]  /*02e0*/  UIADD3 UR4, -UR5, 0x100000, URZ ;  /* 0x0010000005047890 */ /* 0x000fc8000fffe13f */
[----:B------:R-:W-:Y:S02]  /*02f0*/  USHF.L.U32 UR5, UR4, 0xb, URZ ;  /* 0x0000000b04057899 */ /* 0x000fe4000800063f */
[----:B------:R-:W-:Y:S01]  /*0300*/  USHF.L.U32 UR4, UR4, 0x1, URZ ;  /* 0x0000000104047899 */ /* 0x000fe2000800063f */
[----:B------:R-:W1:Y:S11]  /*0310*/  FENCE.VIEW.ASYNC.S ;  /* 0x00000000000073c6 */ /* 0x000e760000000000 */
[----:B-1----:R1:W2:Y:S01]  /*0320*/  SYNCS.EXCH.64 URZ, [UR11+0x7050], UR4 ;  /* 0x007050040b3f75b2 */ /* 0x0022a20008000100 */
[----:B------:R1:W3:Y:S01]  /*0330*/  SYNCS.EXCH.64 URZ, [UR11+0x7060], UR8 ;  /* 0x007060080b3f75b2 */ /* 0x0002e20008000100 */
[----:B------:R1:W4:Y:S01]  /*0340*/  SYNCS.EXCH.64 URZ, [UR11+0x7058], UR4 ;  /* 0x007058040b3f75b2 */ /* 0x0003220008000100 */
[----:B------:R1:W1:Y:S01]  /*0350*/  SYNCS.EXCH.64 URZ, [UR11+0x7068], UR8 ;  /* 0x007068080b3f75b2 */ /* 0x0002620008000100 */
[----:B------:R-:W-:Y:S01]  /*0360*/  NOP ;  /* 0x0000000000007918 */ /* 0x000fe20000000000 */
.L_x_2:
[----:B------:R-:W5:Y:S01]  /*0370*/  SHFL.IDX PT, R3, R2, RZ, 0x1f ;  /* 0x00001fff02037589 */ /* 0x000f6200000e0000 */
[----:B------:R-:W-:Y:S01]  /*0380*/  NOP ;  /* 0x0000000000007918 */ /* 0x000fe20000000000 */
[----:B-----5:R-:W-:-:S13]  /*0390*/  ISETP.NE.AND P0, PT, R3, RZ, PT ;  /* 0x000000ff0300720c */ /* 0x020fda0003f05270 */
[----:B------:R-:W-:Y:S05]  /*03a0*/  @P0 BRA `(.L_x_3) ;  /* 0x0000000000600947 */ /* 0x000fea0003800000 */
[----:B-1----:R-:W1:Y:S01]  /*03b0*/  S2UR UR5, SR_CgaCtaId ;  /* 0x00000000000579c3 */ /* 0x002e620000008800 */
[----:B------:R-:W-:Y:S01]  /*03c0*/  UMOV UR4, 0x400 ;  /* 0x0000040000047882 */ /* 0x000fe20000000000 */
[----:B------:R-:W-:Y:S01]  /*03d0*/  UMOV UR8, 0x1 ;  /* 0x0000000100087882 */ /* 0x000fe20000000000 */
[----:B------:R-:W-:Y:S01]  /*03e0*/  UMOV UR12, 0x100 ;  /* 0x00000100000c7882 */ /* 0x000fe20000000000 */
[----:B------:R-:W-:-:S04]  /*03f0*/  UIADD3 UR8, -UR8, 0x100000, URZ ;  /* 0x0010000008087890 */ /* 0x000fc8000fffe13f */
[----:B------:R-:W-:Y:S02]  /*0400*/  USHF.L.U32 UR9, UR8, 0xb, URZ ;  /* 0x0000000b08097899 */ /* 0x000fe4000800063f */
[----:B------:R-:W-:Y:S01]  /*0410*/  USHF.L.U32 UR8, UR8, 0x1, URZ ;  /* 0x0000000108087899 */ /* 0x000fe2000800063f */
[----:B------:R-:W-:Y:S01]  /*0420*/  ELECT P0, URZ, PT ;  /* 0x00000000003f782f */ /* 0x000fe20003800000 */
[----:B-1----:R-:W-:Y:S02]  /*0430*/  ULEA UR11, UR5, UR4, 0x18 ;  /* 0x00000004050b7291 */ /* 0x002fe4000f8ec03f */
[----:B------:R-:W-:-:S04]  /*0440*/  UIADD3 UR4, -UR12, 0x100000, URZ ;  /* 0x001000000c047890 */ /* 0x000fc8000fffe13f */
[----:B------:R-:W-:Y:S02]  /*0450*/  USHF.L.U32 UR5, UR4, 0xb, URZ ;  /* 0x0000000b04057899 */ /* 0x000fe4000800063f */
[----:B------:R-:W-:Y:S01]  /*0460*/  USHF.L.U32 UR4, UR4, 0x1, URZ ;  /* 0x0000000104047899 */ /* 0x000fe2000800063f */
[----:B------:R-:W1:Y:S03]  /*0470*/  FENCE.VIEW.ASYNC.S ;  /* 0x00000000000073c6 */ /* 0x000e660000000000 */
[----:B-1----:R1:W1:Y:S08]  /*0480*/  SYNCS.EXCH.64 URZ, [UR11+0x7000], UR8 ;  /* 0x007000080b3f75b2 */ /* 0x0022700008000100 */
[----:B------:R1:W1:Y:S01]  /*0490*/  SYNCS.EXCH.64 URZ, [UR11+0x7028], UR4 ;  /* 0x007028040b3f75b2 */ /* 0x0002620008000100 */
        /* <DEDUP_REMOVED lines=8> */
[----:B------:R-:W-:Y:S01]  /*0520*/  NOP ;  /* 0x0000000000007918 */ /* 0x000fe20000000000 */
.L_x_3:
        /* <DEDUP_REMOVED lines=21> */
[----:B------:R-:W-:Y:S01]  /*0680*/  NOP ;  /* 0x0000000000007918 */ /* 0x000fe20000000000 */
.L_x_4:
[----:B------:R-:W5:Y:S01]  /*0690*/  SHFL.IDX PT, R3, R2, RZ, 0x1f ;  /* 0x00001fff02037589 */ /* 0x000f6200000e0000 */
[----:B------:R-:W-:Y:S01]  /*06a0*/  ELECT P0, URZ, PT ;  /* 0x00000000003f782f */ /* 0x000fe20003800000 */
[----:B------:R-:W-:Y:S01]  /*06b0*/  NOP ;  /* 0x0000000000007918 */ /* 0x000fe20000000000 */
[----:B-1----:R-:W-:Y:S02]  /*06c0*/  UMOV UR4, 0x80 ;  /* 0x0000008000047882 */ /* 0x002fe40000000000 */
[C---:B-----5:R-:W-:Y:S02]  /*06d0*/  ISETP.NE.OR P0, PT, R3.reuse, RZ, !P0 ;  /* 0x000000ff0300720c */ /* 0x060fe40004705670 */
[----:B------:R-:W-:-:S11]  /*06e0*/  ISETP.NE.AND P2, PT, R3, RZ, PT ;  /* 0x000000ff0300720c */ /* 0x000fd60003f45270 */
[----:B------:R-:W-:Y:S01]  /*06f0*/  VOTEU.ALL UP2, P0 ;  /* 0x00000000003f7886 */ /* 0x000fe20000040000 */
[----:B------:R-:W-:Y:S01]  /*0700*/  VOTEU.ALL UP3, P0 ;  /* 0x00000000003f7886 */ /* 0x000fe20000060000 */
[----:B------:R-:W-:Y:S01]  /*0710*/  VOTEU.ALL UP4, P0 ;  /* 0x00000000003f7886 */ /* 0x000fe20000080000 */
[----:B------:R-:W-:Y:S02]  /*0720*/  VOTEU.ALL UP5, P0 ;  /* 0x00000000003f7886 */ /* 0x000fe400000a0000 */
[----:B------:R-:W1:Y:S01]  /*0730*/  @!UP2 S2UR UR9, SR_CgaCtaId ;  /* 0x000000000009a9c3 */ /* 0x000e620000008800 */
[----:B------:R-:W-:Y:S01]  /*0740*/  @!UP2 UMOV UR8, 0x400 ;  /* 0x000004000008a882 */ /* 0x000fe20000000000 */
[----:B------:R-:W-:-:S04]  /*0750*/  @!UP2 UIADD3 UR4, -UR4, 0x100000, URZ ;  /* 0x001000000404a890 */ /* 0x000fc8000fffe13f */
[----:B------:R-:W-:Y:S02]  /*0760*/  @!UP2 USHF.L.U32 UR5, UR4, 0xb, URZ ;  /* 0x0000000b0405a899 */ /* 0x000fe4000800063f */
[----:B------:R-:W-:Y:S02]  /*0770*/  @!UP2 USHF.L.U32 UR4, UR4, 0x1, URZ ;  /* 0x000000010404a899 */ /* 0x000fe4000800063f */
[----:B-1----:R-:W-:Y:S01]  /*0780*/  @!UP2 ULEA UR8, UR9, UR8, 0x18 ;  /* 0x000000080908a291 */ /* 0x002fe2000f8ec03f */
[----:B------:R-:W-:Y:S01]  /*0790*/  VOTEU.ALL UP2, P0 ;  /* 0x00000000003f7886 */ /* 0x000fe20000040000 */
[----:B------:R-:W1:Y:S10]  /*07a0*/  FENCE.VIEW.ASYNC.S ;  /* 0x00000000000073c6 */ /* 0x000e740000000000 */
[----:B-1----:R1:W1:Y:S01]  /*07b0*/  @!UP2 SYNCS.EXCH.64 URZ, [UR8+0x7090], UR4 ;  /* 0x00709004083fa5b2 */ /* 0x0022620008000100 */
[----:B------:R1:W1:Y:S01]  /*07c0*/  @!UP3 SYNCS.EXCH.64 URZ, [UR8+0x7098], UR4 ;  /* 0x00709804083fb5b2 */ /* 0x0002620008000100 */
[----:B------:R1:W1:Y:S01]  /*07d0*/  @!UP4 SYNCS.EXCH.64 URZ, [UR8+0x70a0], UR4 ;  /* 0x0070a004083fc5b2 */ /* 0x0002620008000100 */
[----:B------:R1:W1:Y:S01]  /*07e0*/  @!UP5 SYNCS.EXCH.64 URZ, [UR8+0x70a8], UR4 ;  /* 0x0070a804083fd5b2 */ /* 0x0002620008000100 */
[----:B------:R-:W-:Y:S01]  /*07f0*/  NOP ;  /* 0x0000000000007918 */ /* 0x000fe20000000000 */
[----:B------:R-:W-:Y:S05]  /*0800*/  @P2 BRA `(.L_x_5) ;  /* 0x0000000000402947 */ /* 0x000fea0003800000 */
[----:B-1----:R-:W1:Y:S01]  /*0810*/  S2UR UR5, SR_CgaCtaId ;  /* 0x00000000000579c3 */ /* 0x002e620000008800 */
[----:B------:R-:W-:Y:S01]  /*0820*/  UMOV UR4, 0x400 ;  /* 0x0000040000047882 */ /* 0x000fe20000000000 */
[----:B------:R-:W-:Y:S01]  /*0830*/  UMOV UR8, 0x20 ;  /* 0x0000002000087882 */ /* 0x000fe20000000000 */
[----:B------:R-:W-:Y:S01]  /*0840*/  UMOV UR9, 0x80 ;  /* 0x0000008000097882 */ /* 0x000fe20000000000 */
[----:B------:R-:W-:Y:S01]  /*0850*/  ELECT P0, URZ, PT ;  /* 0x00000000003f782f */ /* 0x000fe20003800000 */
[----:B-1----:R-:W-:Y:S02]  /*0860*/  ULEA UR11, UR5, UR4, 0x18 ;  /* 0x00000004050b7291 */ /* 0x002fe4000f8ec03f */
[----:B------:R-:W-:-:S04]  /*0870*/  UIADD3 UR4, -UR8, 0x100000, URZ ;  /* 0x0010000008047890 */ /* 0x000fc8000fffe13f */
[----:B------:R-:W-:Y:S02]  /*0880*/  USHF.L.U32 UR5, UR4, 0xb, URZ ;  /* 0x0000000b04057899 */ /* 0x000fe4000800063f */
[----:B------:R-:W-:Y:S02]  /*0890*/  USHF.L.U32 UR4, UR4, 0x1, URZ ;  /* 0x0000000104047899 */ /* 0x000fe4000800063f */
[----:B------:R-:W-:-:S04]  /*08a0*/  UIADD3 UR8, -UR9, 0x100000, URZ ;  /* 0x0010000009087890 */ /* 0x000fc8000fffe13f */
[----:B------:R-:W-:Y:S02]  /*08b0*/  USHF.L.U32 UR9, UR8, 0xb, URZ ;  /* 0x0000000b08097899 */ /* 0x000fe4000800063f */
[----:B------:R-:W-:Y:S01]  /*08c0*/  USHF.L.U32 UR8, UR8, 0x1, URZ ;  /* 0x0000000108087899 */ /* 0x000fe2000800063f */
[----:B------:R-:W1:Y:S03]  /*08d0*/  FENCE.VIEW.ASYNC.S ;  /* 0x00000000000073c6 */ /* 0x000e660000000000 */
[----:B-1----:R1:W1:Y:S08]  /*08e0*/  SYNCS.EXCH.64 URZ, [UR11+0x70c0], UR4 ;  /* 0x0070c0040b3f75b2 */ /* 0x0022700008000100 */
[----:B------:R1:W1:Y:S01]  /*08f0*/  SYNCS.EXCH.64 URZ, [UR11+0x70c8], UR8 ;  /* 0x0070c8080b3f75b2 */ /* 0x0002620008000100 */
[----:B------:R-:W-:Y:S01]  /*0900*/  NOP ;  /* 0x0000000000007918 */ /* 0x000fe20000000000 */
.L_x_5:
[----:B------:R-:W-:Y:S01]  /*0910*/  ISETP.NE.AND P0, PT, RZ, UR36, PT ;  /* 0x00000024ff007c0c */ /* 0x000fe2000bf05270 */
[----:B------:R-:W-:Y:S01]  /*0920*/  IMAD.U32 R2, RZ, RZ, UR10 ;  /* 0x0000000aff027e24 */ /* 0x000fe2000f8e00ff */
[----:B------:R-:W-:Y:S01]  /*0930*/  NOP ;  /* 0x0000000000007918 */ /* 0x000fe20000000000 */
[----:B-1234-:R-:W-:Y:S03]  /*0940*/  BAR.SYNC.DEFER_BLOCKING 0x0 ;  /* 0x0000000000007b1d */ /* 0x01efe60000010000 */
[----:B------:R-:W-:-:S07]  /*0950*/  ISETP.EQ.AND P2, PT, R2, 0x1, P1 ;  /* 0x000000010200780c */ /* 0x000fce0000f42270 */
[----:B------:R-:W-:Y:S06]  /*0960*/  @!P0 BRA `(.L_x_6) ;  /* 0x0000005c00f08947 */ /* 0x000fec0003800000 */
[----:B------:R-:W-:-:S06]  /*0970*/  UISETP.GT.U32.AND UP2, UPT, UR7, 0x3, UPT ;  /* 0x000000030700788c */ /* 0x000fcc000bf44070 */
[----:B------:R-:W-:-:S13]  /*0980*/  PLOP3.LUT P0, PT, PT, PT, UP2, 0x80, 0x0 ;  /* 0x000000000000781c */ /* 0x000fda0003f0f028 */
[----:B------:R-:W-:Y:S05]  /*0990*/  @P0 EXIT ;  /* 0x000000000000094d */ /* 0x000fea0003800000 */
.L_x_7:
[----:B------:R-:W-:-:S08]  /*09a0*/  NOP ;  /* 0x0000000000007918 */ /* 0x000fd00000000000 */
[----:B------:R-:W1:Y:S02]  /*09b0*/  USETMAXREG.TRY_ALLOC.CTAPOOL UP2, 0xf0 ;  /* 0x000000f0000079c8 */ /* 0x000e640008040600 */
[----:B-1----:R-:W-:-:S13]  /*09c0*/  PLOP3.LUT P0, PT, PT, PT, UP2, 0x80, 0x0 ;  /* 0x000000000000781c */ /* 0x002fda0003f0f028 */
[----:B------:R-:W-:Y:S05]  /*09d0*/  @!P0 BRA `(.L_x_7) ;  /* 0xfffffffc00f08947 */ /* 0x000fea000383ffff */
[----:B------:R-:W-:Y:S01]  /*09e0*/  UISETP.NE.AND UP2, UPT, UR36, 0x1, UPT ;  /* 0x000000012400788c */ /* 0x000fe2000bf45270 */
[----:B------:R-:W1:Y:S01]  /*09f0*/  S2UR UR42, SR_CTAID.X ;  /* 0x00000000002a79c3 */ /* 0x000e620000002500 */
[----:B------:R-:W-:Y:S01]  /*0a00*/  UMOV UR4, URZ ;  /* 0x0000003f00047c82 */ /* 0x000fe20008000000 */
[----:B------:R-:W-:-:S03]  /*0a10*/  UMOV UR5, URZ ;  /* 0x0000003f00057c82 */ /* 0x000fc60008000000 */
[----:B------:R-:W-:-:S13]  /*0a20*/  PLOP3.LUT P0, PT, PT, PT, UP2, 0x80, 0x0 ;  /* 0x000000000000781c */ /* 0x000fda0003f0f028 */
[----:B------:R-:W-:Y:S05]  /*0a30*/  @!P0 BRA `(.L_x_8) ;  /* 0x00000000003c8947 */ /* 0x000fea0003800000 */
[----:B------:R-:W-:Y:S01]  /*0a40*/  UISETP.NE.AND UP2, UPT, UR36, 0x2, UPT ;  /* 0x000000022400788c */ /* 0x000fe2000bf45270 */
[----:B------:R-:W-:-:S05]  /*0a50*/  UMOV UR5, 0x1 ;  /* 0x0000000100057882 */ /* 0x000fca0000000000 */
[----:B------:R-:W-:-:S13]  /*0a60*/  PLOP3.LUT P1, PT, PT, PT, UP2, 0x80, 0x0 ;  /* 0x000000000000781c */ /* 0x000fda0003f2f028 */
[----:B------:R-:W-:Y:S05]  /*0a70*/  @!P1 BRA `(.L_x_8) ;  /* 0x00000000002c9947 */ /* 0x000fea0003800000 */
[----:B------:R-:W-:-:S06]  /*0a80*/  UISETP.NE.AND UP2, UPT, UR36, 0x3, UPT ;  /* 0x000000032400788c */ /* 0x000fcc000bf45270 */
[----:B------:R-:W-:-:S13]  /*0a90*/  PLOP3.LUT P1, PT, PT, PT, UP2, 0x80, 0x0 ;  /* 0x000000000000781c */ /* 0x000fda0003f2f028 */
[----:B------:R-:W-:Y:S05]  /*0aa0*/  @!P1 BRA `(.L_x_9) ;  /* 0x0000000000189947 */ /* 0x000fea0003800000 */
[----:B------:R-:W-:-:S11]  /*0ab0*/  UISETP.NE.AND UP2, UPT, UR36, 0x4, UPT ;  /* 0x000000042400788c */ /* 0x000fd6000bf45270 */
[----:B------:R-:W-:Y:S01]  /*0ac0*/  @!UP2 UMOV UR4, 0x1 ;  /* 0x000000010004a882 */ /* 0x000fe20000000000 */
[----:B------:R-:W-:Y:S01]  /*0ad0*/  @!UP2 UMOV UR5, 0x1 ;  /* 0x000000010005a882 */ /* 0x000fe20000000000 */
[----:B------:R-:W-:Y:S01]  /*0ae0*/  @UP2 UMOV UR4, URZ ;  /* 0x0000003f00042c82 */ /* 0x000fe20008000000 */
[----:B------:R-:W-:Y:S01]  /*0af0*/  @UP2 UMOV UR5, URZ ;  /* 0x0000003f00052c82 */ /* 0x000fe20008000000 */
[----:B------:R-:W-:Y:S05]  /*0b00*/  BRA `(.L_x_8) ;  /* 0x0000000000087947 */ /* 0x000fea0003800000 */
.L_x_9:
[----:B------:R-:W-:Y:S01]  /*0b10*/  UMOV UR4, 0x1 ;  /* 0x0000000100047882 */ /* 0x000fe20000000000 */
[----:B------:R-:W-:-:S05]  /*0b20*/  UMOV UR5, URZ ;  /* 0x0000003f00057c82 */ /* 0x000fca0008000000 */
.L_x_8:
[----:B------:R-:W-:Y:S05]  /*0b30*/  @!P0 BRA `(.L_x_10) ;  /* 0x00000000003c8947 */ /* 0x000fea0003800000 */
[----:B------:R-:W-:-:S06]  /*0b40*/  UISETP.NE.AND UP2, UPT, UR36, 0x2, UPT ;  /* 0x000000022400788c */ /* 0x000fcc000bf45270 */
[----:B------:R-:W-:-:S13]  /*0b50*/  PLOP3.LUT P0, PT, PT, PT, UP2, 0x80, 0x0 ;  /* 0x000000000000781c */ /* 0x000fda0003f0f028 */
[----:B------:R-:W-:Y:S05]  /*0b60*/  @!P0 BRA `(.L_x_11) ;  /* 0x0000000000288947 */ /* 0x000fea0003800000 */
[----:B------:R-:W-:-:S06]  /*0b70*/  UISETP.NE.AND UP2, UPT, UR36, 0x3, UPT ;  /* 0x000000032400788c */ /* 0x000fcc000bf45270 */
[----:B------:R-:W-:-:S13]  /*0b80*/  PLOP3.LUT P0, PT, PT, PT, UP2, 0x80, 0x0 ;  /* 0x000000000000781c */ /* 0x000fda0003f0f028 */
[----:B------:R-:W-:Y:S05]  /*0b90*/  @!P0 BRA `(.L_x_12) ;  /* 0x0000000000148947 */ /* 0x000fea0003800000 */
[----:B------:R-:W-:-:S06]  /*0ba0*/  UISETP.NE.AND UP2, UPT, UR36, 0x4, UPT ;  /* 0x000000042400788c */ /* 0x000fcc000bf45270 */
[----:B------:R-:W-:-:S13]  /*0bb0*/  PLOP3.LUT P0, PT, PT, PT, UP2, 0x80, 0x0 ;  /* 0x000000000000781c */ /* 0x000fda0003f0f028 */
[----:B------:R-:W-:Y:S05]  /*0bc0*/  @P0 BRA `(.L_x_13) ;  /* 0x00000000001c0947 */ /* 0x000fea0003800000 */
[----:B-1----:R-:W-:Y:S01]  /*0bd0*/  ULEA UR42, UR42, 0x3, 0x1 ;  /* 0x000000032a2a7891 */ /* 0x002fe2000f8e083f */
[----:B------:R-:W-:Y:S11]  /*0be0*/  BRA `(.L_x_13) ;  /* 0x0000000000147947 */ /* 0x000ff60003800000 */
.L_x_12:
[----:B-1----:R-:W-:Y:S01]  /*0bf0*/  ULEA UR42, UR42, 0x2, 0x1 ;  /* 0x000000022a2a7891 */ /* 0x002fe2000f8e083f */
[----:B------:R-:W-:Y:S11]  /*0c00*/  BRA `(.L_x_13) ;  /* 0x00000000000c7947 */ /* 0x000ff60003800000 */
.L_x_11:
[----:B-1----:R-:W-:Y:S01]  /*0c10*/  ULEA UR42, UR42, 0x1, 0x1 ;  /* 0x000000012a2a7891 */ /* 0x002fe2000f8e083f */
[----:B------:R-:W-:Y:S11]  /*0c20*/  BRA `(.L_x_13) ;  /* 0x0000000000047947 */ /* 0x000ff60003800000 */
.L_x_10:
[----:B-1----:R-:W-:-:S12]  /*0c30*/  USHF.L.U32 UR42, UR42, 0x1, URZ ;  /* 0x000000012a2a7899 */ /* 0x002fd8000800063f */
.L_x_13:
[----:B------:R-:W-:-:S04]  /*0c40*/  ULOP3.LUT UR6, UR6, 0x1, URZ, 0xfc, !UPT ;  /* 0x0000000106067892 */ /* 0x000fc8000f8efc3f */
[----:B------:R-:W-:-:S06]  /*0c50*/  UISETP.NE.AND UP2, UPT, UR6, 0x3, UPT ;  /* 0x000000030600788c */ /* 0x000fcc000bf45270 */
[----:B------:R-:W-:-:S13]  /*0c60*/  PLOP3.LUT P0, PT, PT, PT, UP2, 0x80, 0x0 ;  /* 0x000000000000781c */ /* 0x000fda0003f0f028 */
[----:B------:R-:W-:Y:S05]  /*0c70*/  @!P0 BRA `(.L_x_14) ;  /* 0x0000000000048947 */ /* 0x000fea0003800000 */
[----:B-1----:R-:W-:Y:S01]  /*0c80*/  BPT.TRAP 0x1 ;  /* 0x000000040000795c */ /* 0x002fe20000300000 */
.L_x_14:
[----:B------:R-:W2:Y:S01]  /*0c90*/  S2UR UR6, SR_CgaCtaId ;  /* 0x00000000000679c3 */ /* 0x000ea20000008800 */
[----:B------:R-:W-:Y:S01]  /*0ca0*/  UMOV UR37, 0x400 ;  /* 0x0000040000257882 */ /* 0x000fe20000000000 */
[----:B------:R-:W-:Y:S01]  /*0cb0*/  IMAD.U32 R2, RZ, RZ, UR4 ;  /* 0x00000004ff027e24 */ /* 0x000fe2000f8e00ff */
[----:B------:R-:W-:-:S04]  /*0cc0*/  SHF.R.S32.HI R3, RZ, 0x1f, R0 ;  /* 0x0000001fff037819 */ /* 0x000fc80000011400 */
[----:B------:R-:W-:Y:S02]  /*0cd0*/  SHF.L.U32 R2, R2, 0x1f, RZ ;  /* 0x0000001f02027819 */ /* 0x000fe400000006ff */
[----:B------:R-:W-:-:S04]  /*0ce0*/  LEA.HI R3, R3, R0, RZ, 0x7 ;  /* 0x0000000003037211 */ /* 0x000fc800078f38ff */
[----:B------:R-:W-:-:S05]  /*0cf0*/  LOP3.LUT R3, R3, 0xffffff80, RZ, 0xc0, !PT ;  /* 0xffffff8003037812 */ /* 0x000fca00078ec0ff */
[----:B------:R-:W-:-:S05]  /*0d00*/  IMAD.IADD R3, R0, 0x1, -R3 ;  /* 0x0000000100037824 */ /* 0x000fca00078e0a03 */
[----:B------:R-:W-:Y:S01]  /*0d10*/  SHF.R.S32.HI R0, RZ, 0x1f, R3 ;  /* 0x0000001fff007819 */ /* 0x000fe20000011403 */
[----:B--2---:R-:W-:-:S03]  /*0d20*/  ULEA UR37, UR6, UR37, 0x18 ;  /* 0x0000002506257291 */ /* 0x004fc6000f8ec03f */
[----:B------:R-:W-:Y:S01]  /*0d30*/  LEA.HI R0, R0, R3, RZ, 0x2 ;  /* 0x0000000300007211 */ /* 0x000fe200078f10ff */
[----:B------:R-:W-:-:S03]  /*0d40*/  ULEA UR6, UR5, UR37, 0x3 ;  /* 0x0000002505067291 */ /* 0x000fc6000f8e183f */
[----:B------:R-:W-:-:S04]  /*0d50*/  LOP3.LUT R0, R0, 0x7ffffffc, RZ, 0xc0, !PT ;  /* 0x7ffffffc00007812 */ /* 0x000fc800078ec0ff */
[----:B------:R-:W-:Y:S02]  /*0d60*/  IADD3 R0, R3, -R0, RZ ;  /* 0x8000000003007210 */ /* 0x000fe40007ffe0ff */
[----:B------:R-:W2:Y:S02]  /*0d70*/  SYNCS.PHASECHK.TRANS64.TRYWAIT P1, [UR6+0x7050], R2 ;  /* 0x00705002ff0075a7 */ /* 0x000ea40008020146 */
[----:B--2---:R-:W-:Y:S05]  /*0d80*/  @!P1 BRA `(.L_x_15) ;  /* 0x0000006800f49947 */ /* 0x004fea0003800000 */
.L_x_99:
[----:B------:R-:W-:Y:S01]  /*0d90*/  IMAD.SHL.U32 R0, R0, 0x2, RZ ;  /* 0x0000000200007824 */ /* 0x000fe200078e00ff */
[----:B------:R-:W-:Y:S06]  /*0da0*/  @!P0 BRA `(.L_x_16) ;  /* 0x0000000000048947 */ /* 0x000fec0003800000 */
[----:B-1----:R-:W-:Y:S01]  /*0db0*/  BPT.TRAP 0x1 ;  /* 0x000000040000795c */ /* 0x002fe20000300000 */
.L_x_16:
[----:B------:R-:W-:Y:S01]  /*0dc0*/  SHF.L.U32 R7, RZ, 0x1f, RZ ;  /* 0x0000001fff077819 */ /* 0x000fe200000006ff */
[----:B------:R-:W-:Y:S01]  /*0dd0*/  UIADD3 UR13, UR37, 0x7090, URZ ;  /* 0x00007090250d7890 */ /* 0x000fe2000fffe03f */
[----:B------:R-:W-:Y:S02]  /*0de0*/  ISETP.NE.AND P2, PT, RZ, UR7, PT ;  /* 0x00000007ff007c0c */ /* 0x000fe4000bf45270 */
[----:B------:R-:W3:Y:S02]  /*0df0*/  SYNCS.PHASECHK.TRANS64.TRYWAIT P1, [UR37+0x7000], R7 ;  /* 0x00700007ff0075a7 */ /* 0x000ee40008020165 */
[----:B---3--:R-:W-:Y:S09]  /*0e00*/  @!P1 BRA `(.L_x_17) ;  /* 0x0000006800ec9947 */ /* 0x008ff20003800000 */
.L_x_100:
[----:B------:R-:W-:Y:S01]  /*0e10*/  ULEA UR16, UR36, UR13, 0x3 ;  /* 0x0000000d24107291 */ /* 0x000fe2000f8e183f */
[----:B--2---:R-:W-:-:S04]  /*0e20*/  SEL R2, RZ, 0x1, P2 ;  /* 0x00000001ff027807 */ /* 0x004fc80001000000 */
[----:B------:R-:W-:-:S04]  /*0e30*/  SHF.L.U32 R2, R2, 0x1f, RZ ;  /* 0x0000001f02027819 */ /* 0x000fc800000006ff */
[----:B------:R-:W2:Y:S02]  /*0e40*/  SYNCS.PHASECHK.TRANS64.TRYWAIT P1, [UR16+-0x8], R2 ;  /* 0xfffff802ff0075a7 */ /* 0x000ea40008020150 */
[----:B--2---:R-:W-:Y:S05]  /*0e50*/  @!P1 BRA `(.L_x_18) ;  /* 0x0000006800f09947 */ /* 0x004fea0003800000 */
.L_x_101:
[----:B------:R-:W-:Y:S01]  /*0e60*/  USHF.R.U32.HI UR4, URZ, 0x4, UR37 ;  /* 0x000000043f047899 */ /* 0x000fe20008011625 */
[----:B------:R-:W-:Y:S01]  /*0e70*/  WARPGROUP.ARRIVE ;  /* 0x00000000000079c5 */ /* 0x000fe20000000000 */
[----:B------:R-:W-:Y:S01]  /*0e80*/  UIADD3 UR6, UR37, 0x2000, URZ ;  /* 0x0000200025067890 */ /* 0x000fe2000fffe03f */
[----:B--2---:R-:W2:Y:S01]  /*0e90*/  LDC R3, c[0x0][0x28c] ;  /* 0x0000a300ff037b82 */ /* 0x004ea20000000800 */
[----:B------:R-:W-:Y:S01]  /*0ea0*/  ULOP3.LUT UR4, UR4, 0x3fff, URZ, 0xc0, !UPT ;  /* 0x00003fff04047892 */ /* 0x000fe2000f8ec03f */
[C---:B------:R-:W-:Y:S01]  /*0eb0*/  VIADD R2, R0.reuse, 0x1 ;  /* 0x0000000100027836 */ /* 0x040fe20000000000 */
[----:B------:R-:W-:Y:S01]  /*0ec0*/  USHF.R.U32.HI UR6, URZ, 0x4, UR6 ;  /* 0x000000043f067899 */ /* 0x000fe20008011606 */
[C---:B------:R-:W-:Y:S01]  /*0ed0*/  VIADD R4, R0.reuse, 0x8 ;  /* 0x0000000800047836 */ /* 0x040fe20000000000 */
[----:B------:R-:W-:Y:S01]  /*0ee0*/  ULOP3.LUT UR4, UR4, 0x10000, URZ, 0xfc, !UPT ;  /* 0x0001000004047892 */ /* 0x000fe2000f8efc3f */
[----:B------:R-:W-:Y:S01]  /*0ef0*/  VIADD R6, R0, 0x10 ;  /* 0x0000001000067836 */ /* 0x000fe20000000000 */
[----:B------:R-:W-:Y:S01]  /*0f00*/  ULOP3.LUT UR12, UR6, 0x3fff, URZ, 0xc0, !UPT ;  /* 0x00003fff060c7892 */ /* 0x000fe2000f8ec03f */
[----:B------:R-:W-:Y:S01]  /*0f10*/  P2R R10, PR, RZ, 0x1 ;  /* 0x00000001ff0a7803 */ /* 0x000fe20000000000 */
[----:B------:R-:W-:-:S02]  /*0f20*/  ULEA UR4, UR5, UR4, 0x8 ;  /* 0x0000000405047291 */ /* 0x000fc4000f8e403f */
[----:B------:R-:W-:Y:S01]  /*0f30*/  ULOP3.LUT UR14, UR12, 0x10000, URZ, 0xfc, !UPT ;  /* 0x000100000c0e7892 */ /* 0x000fe2000f8efc3f */
[----:B------:R-:W-:Y:S01]  /*0f40*/  UMOV UR5, 0x80000020 ;  /* 0x8000002000057882 */ /* 0x000fe20000000000 */
[----:B------:R-:W-:Y:S01]  /*0f50*/  UMOV UR11, 0x80000020 ;  /* 0x80000020000b7882 */ /* 0x000fe20000000000 */
[----:B------:R-:W-:Y:S02]  /*0f60*/  UMOV UR9, UR5 ;  /* 0x0000000500097c82 */ /* 0x000fe40008000000 */
[----:B------:R-:W-:Y:S01]  /*0f70*/  UMOV UR8, UR4 ;  /* 0x0000000400087c82 */ /* 0x000fe20008000000 */
[----:B------:R-:W-:Y:S01]  /*0f80*/  ULDC UR6, c[0x0][0x604] ;  /* 0x0001810000067ab9 */ /* 0x000fe20000000800 */
[----:B------:R-:W-:Y:S01]  /*0f90*/  UMOV UR10, UR14 ;  /* 0x0000000e000a7c82 */ /* 0x000fe20008000000 */
[----:B------:R-:W-:Y:S01]  /*0fa0*/  USHF.L.U32 UR7, UR7, 0x3, URZ ;  /* 0x0000000307077899 */ /* 0x000fe2000800063f */
[----:B------:R-:W-:Y:S01]  /*0fb0*/  HGMMA.64x64x16.F32 R24, gdesc[UR8], RZ, !UPT, gsb0 ;  /* 0x00e00000081879f0 */ /* 0x000fe2000c0008ff */
[----:B------:R-:W-:-:S02]  /*0fc0*/  UIADD3 UR8, UR4, 0x2, URZ ;  /* 0x0000000204087890 */ /* 0x000fc4000fffe03f */
[----:B------:R-:W-:Y:S01]  /*0fd0*/  UIADD3 UR10, UR14, 0x2, URZ ;  /* 0x000000020e0a7890 */ /* 0x000fe2000fffe03f */
[-C--:B--2---:R-:W-:Y:S01]  /*0fe0*/  ISETP.GE.AND P5, PT, R2, R3.reuse, PT ;  /* 0x000000030200720c */ /* 0x084fe20003fa6270 */
[----:B------:R-:W-:Y:S01]  /*0ff0*/  UMOV UR9, 0x80000020 ;  /* 0x8000002000097882 */ /* 0x000fe20000000000 */
[----:B------:R-:W-:Y:S01]  /*1000*/  UMOV UR11, 0x80000020 ;  /* 0x80000020000b7882 */ /* 0x000fe20000000000 */
[----:B------:R-:W-:Y:S01]  /*1010*/  IADD3 R2, R0, 0x9, RZ ;  /* 0x0000000900027810 */ /* 0x000fe20007ffe0ff */
[----:B------:R-:W-:Y:S01]  /*1020*/  ULOP3.LUT UR7, UR7, 0x8, URZ, 0xc, !UPT ;  /* 0x0000000807077892 */ /* 0x000fe2000f8e0c3f */
[-C--:B------:R-:W-:Y:S01]  /*1030*/  ISETP.GE.AND P2, PT, R4, R3.reuse, PT ;  /* 0x000000030400720c */ /* 0x080fe20003f46270 */
[C---:B------:R-:W-:Y:S01]  /*1040*/  VIADD R4, R0.reuse, 0x11 ;  /* 0x0000001100047836 */ /* 0x040fe20000000000 */
[-C--:B------:R-:W-:Y:S02]  /*1050*/  ISETP.GE.AND P1, PT, R0, R3.reuse, PT ;  /* 0x000000030000720c */ /* 0x080fe40003f26270 */
[-C--:B------:R-:W-:Y:S01]  /*1060*/  ISETP.GE.AND P4, PT, R2, R3.reuse, PT ;  /* 0x000000030200720c */ /* 0x080fe20003f86270 */
[----:B------:R-:W-:Y:S01]  /*1070*/  VIADD R2, R0, 0x18 ;  /* 0x0000001800027836 */ /* 0x000fe20000000000 */
[----:B------:R-:W-:-:S02]  /*1080*/  ISETP.GE.AND P3, PT, R4, R3, PT ;  /* 0x000000030400720c */ /* 0x000fc40003f66270 */
[----:B------:R-:W-:Y:S02]  /*1090*/  IADD3 R4, R0, 0x19, RZ ;  /* 0x0000001900047810 */ /* 0x000fe40007ffe0ff */
[----:B------:R-:W-:Y:S01]  /*10a0*/  ISETP.GE.AND P6, PT, R6, R3, PT ;  /* 0x000000030600720c */ /* 0x000fe20003fc6270 */
[----:B------:R-:W-:Y:S02]  /*10b0*/  WARPGROUP.DEPBAR.LE gsb0, 0x0 ;  /* 0x00008000000079c5 */ /* 0x000fe40000010000 */
[----:B------:R-:W-:-:S06]  /*10c0*/  WARPGROUP.ARRIVE ;  /* 0x00000000000079c5 */ /* 0x000fcc0000000000 */
[----:B------:R-:W-:Y:S03]  /*10d0*/  HGMMA.64x64x16.F32 R24, gdesc[UR8], R24, gsb0 ;  /* 0x00e00000081879f0 */ /* 0x000fe60008000818 */
[----:B------:R-:W-:Y:S02]  /*10e0*/  WARPGROUP.DEPBAR.LE gsb0, 0x0 ;  /* 0x00008000000079c5 */ /* 0x000fe40000010000 */
[----:B------:R-:W-:Y:S02]  /*10f0*/  FSEL R24, R24, -INF , !P1 ;  /* 0xff80000018187808 */ /* 0x000fe40004800000 */
[----:B------:R-:W-:Y:S02]  /*1100*/  FSEL R25, R25, -INF , !P5 ;  /* 0xff80000019197808 */ /* 0x000fe40006800000 */
[----:B------:R-:W-:Y:S02]  /*1110*/  FSEL R28, R28, -INF , !P2 ;  /* 0xff8000001c1c7808 */ /* 0x000fe40005000000 */
[----:B------:R-:W-:-:S02]  /*1120*/  FMNMX R5, R24, R25, !PT ;  /* 0x0000001918057209 */ /* 0x000fc40007800000 */
[----:B------:R-:W-:Y:S02]  /*1130*/  FSEL R26, R26, -INF , !P1 ;  /* 0xff8000001a1a7808 */ /* 0x000fe40004800000 */
[-C--:B------:R-:W-:Y:S01]  /*1140*/  ISETP.GE.AND P1, PT, R2, R3.reuse, PT ;  /* 0x000000030200720c */ /* 0x080fe20003f26270 */
[----:B------:R-:W-:Y:S01]  /*1150*/  VIADD R2, R0, 0x20 ;  /* 0x0000002000027836 */ /* 0x000fe20000000000 */
[----:B------:R-:W-:Y:S02]  /*1160*/  FSEL R27, R27, -INF , !P5 ;  /* 0xff8000001b1b7808 */ /* 0x000fe40006800000 */
[----:B------:R-:W-:Y:S02]  /*1170*/  ISETP.GE.AND P5, PT, R4, R3, PT ;  /* 0x000000030400720c */ /* 0x000fe40003fa6270 */
[----:B------:R-:W-:Y:S02]  /*1180*/  FSEL R29, R29, -INF , !P4 ;  /* 0xff8000001d1d7808 */ /* 0x000fe40006000000 */
[----:B------:R-:W-:-:S02]  /*1190*/  FMNMX R4, R28, R5, !PT ;  /* 0x000000051c047209 */ /* 0x000fc40007800000 */
[----:B------:R-:W-:Y:S02]  /*11a0*/  FSEL R30, R30, -INF , !P2 ;  /* 0xff8000001e1e7808 */ /* 0x000fe40005000000 */
[----:B------:R-:W-:Y:S01]  /*11b0*/  ISETP.GE.AND P2, PT, R2, R3, PT ;  /* 0x000000030200720c */ /* 0x000fe20003f46270 */
[----:B------:R-:W-:Y:S01]  /*11c0*/  VIADD R2, R0, 0x21 ;  /* 0x0000002100027836 */ /* 0x000fe20000000000 */
[----:B------:R-:W-:Y:S02]  /*11d0*/  FSEL R32, R32, -INF , !P6 ;  /* 0xff80000020207808 */ /* 0x000fe40007000000 */
[----:B------:R-:W-:Y:S02]  /*11e0*/  FMNMX R5, R29, R4, !PT ;  /* 0x000000041d057209 */ /* 0x000fe40007800000 */
[----:B------:R-:W-:Y:S02]  /*11f0*/  FSEL R33, R33, -INF , !P3 ;  /* 0xff80000021217808 */ /* 0x000fe40005800000 */
[----:B------:R-:W-:-:S02]  /*1200*/  FMNMX R4, R32, R5, !PT ;  /* 0x0000000520047209 */ /* 0x000fc40007800000 */
[----:B------:R-:W-:Y:S02]  /*1210*/  FSEL R31, R31, -INF , !P4 ;  /* 0xff8000001f1f7808 */ /* 0x000fe40006000000 */
[-C--:B------:R-:W-:Y:S01]  /*1220*/  ISETP.GE.AND P4, PT, R2, R3.reuse, PT ;  /* 0x000000030200720c */ /* 0x080fe20003f86270 */
[----:B------:R-:W-:Y:S01]  /*1230*/  VIADD R2, R0, 0x28 ;  /* 0x0000002800027836 */ /* 0x000fe20000000000 */
[----:B------:R-:W-:Y:S02]  /*1240*/  FSEL R36, R36, -INF , !P1 ;  /* 0xff80000024247808 */ /* 0x000fe40004800000 */
[----:B------:R-:W-:Y:S02]  /*1250*/  FMNMX R5, R33, R4, !PT ;  /* 0x0000000421057209 */ /* 0x000fe40007800000 */
[----:B------:R-:W-:Y:S02]  /*1260*/  FSEL R34, R34, -INF , !P6 ;  /* 0xff80000022227808 */ /* 0x000fe40007000000 */
[----:B------:R-:W-:-:S02]  /*1270*/  ISETP.GE.AND P6, PT, R2, R3, PT ;  /* 0x000000030200720c */ /* 0x000fc40003fc6270 */
[----:B------:R-:W-:Y:S02]  /*1280*/  FSEL R37, R37, -INF , !P5 ;  /* 0xff80000025257808 */ /* 0x000fe40006800000 */
[----:B------:R-:W-:Y:S02]  /*1290*/  FMNMX R4, R36, R5, !PT ;  /* 0x0000000524047209 */ /* 0x000fe40007800000 */
[----:B------:R-:W-:Y:S02]  /*12a0*/  IADD3 R2, R0, 0x29, RZ ;  /* 0x0000002900027810 */ /* 0x000fe40007ffe0ff */
[----:B------:R-:W-:Y:S02]  /*12b0*/  FSEL R35, R35, -INF , !P3 ;  /* 0xff80000023237808 */ /* 0x000fe40005800000 */
[----:B------:R-:W-:Y:S02]  /*12c0*/  FSEL R40, R40, -INF , !P2 ;  /* 0xff80000028287808 */ /* 0x000fe40005000000 */
[----:B------:R-:W-:-:S02]  /*12d0*/  FMNMX R5, R37, R4, !PT ;  /* 0x0000000425057209 */ /* 0x000fc40007800000 */
[----:B------:R-:W-:Y:S01]  /*12e0*/  ISETP.GE.AND P3, PT, R2, R3, PT ;  /* 0x000000030200720c */ /* 0x000fe20003f66270 */
[----:B------:R-:W-:Y:S01]  /*12f0*/  VIADD R2, R0, 0x30 ;  /* 0x0000003000027836 */ /* 0x000fe20000000000 */
[----:B------:R-:W-:Y:S02]  /*1300*/  FSEL R41, R41, -INF , !P4 ;  /* 0xff80000029297808 */ /* 0x000fe40006000000 */
[----:B------:R-:W-:Y:S02]  /*1310*/  FMNMX R4, R40, R5, !PT ;  /* 0x0000000528047209 */ /* 0x000fe40007800000 */
[----:B------:R-:W-:Y:S02]  /*1320*/  FSEL R38, R38, -INF , !P1 ;  /* 0xff80000026267808 */ /* 0x000fe40004800000 */
[----:B------:R-:W-:Y:S01]  /*1330*/  ISETP.GE.AND P1, PT, R2, R3, PT ;  /* 0x000000030200720c */ /* 0x000fe20003f26270 */
[----:B------:R-:W-:Y:S01]  /*1340*/  VIADD R2, R0, 0x31 ;  /* 0x0000003100027836 */ /* 0x000fe20000000000 */
[----:B------:R-:W-:-:S02]  /*1350*/  FSEL R44, R44, -INF , !P6 ;  /* 0xff8000002c2c7808 */ /* 0x000fc40007000000 */
[----:B------:R-:W-:Y:S02]  /*1360*/  FMNMX R5, R41, R4, !PT ;  /* 0x0000000429057209 */ /* 0x000fe40007800000 */
[----:B------:R-:W-:Y:S02]  /*1370*/  FSEL R39, R39, -INF , !P5 ;  /* 0xff80000027277808 */ /* 0x000fe40006800000 */
[----:B------:R-:W-:Y:S02]  /*1380*/  FSEL R45, R45, -INF , !P3 ;  /* 0xff8000002d2d7808 */ /* 0x000fe40005800000 */
[----:B------:R-:W-:Y:S02]  /*1390*/  FMNMX R4, R44, R5, !PT ;  /* 0x000000052c047209 */ /* 0x000fe40007800000 */
[----:B------:R-:W-:Y:S01]  /*13a0*/  ISETP.GE.AND P5, PT, R2, R3, PT ;  /* 0x000000030200720c */ /* 0x000fe20003fa6270 */
[----:B------:R-:W-:Y:S01]  /*13b0*/  VIADD R2, R0, 0x38 ;  /* 0x0000003800027836 */ /* 0x000fe20000000000 */
[----:B------:R-:W-:-:S02]  /*13c0*/  FSEL R48, R48, -INF , !P1 ;  /* 0xff80000030307808 */ /* 0x000fc40004800000 */
[----:B------:R-:W-:Y:S02]  /*13d0*/  FMNMX R5, R45, R4, !PT ;  /* 0x000000042d057209 */ /* 0x000fe40007800000 */
[----:B------:R-:W-:Y:S02]  /*13e0*/  FSEL R42, R42, -INF , !P2 ;  /* 0xff8000002a2a7808 */ /* 0x000fe40005000000 */
[----:B------:R-:W-:Y:S02]  /*13f0*/  ISETP.GE.AND P2, PT, R2, R3, PT ;  /* 0x000000030200720c */ /* 0x000fe40003f46270 */
[----:B------:R-:W-:Y:S02]  /*1400*/  IADD3 R2, R0, 0x39, RZ ;  /* 0x0000003900027810 */ /* 0x000fe40007ffe0ff */
[----:B------:R-:W-:Y:S02]  /*1410*/  FSEL R49, R49, -INF , !P5 ;  /* 0xff80000031317808 */ /* 0x000fe40006800000 */
[----:B------:R-:W-:-:S02]  /*1420*/  FMNMX R4, R48, R5, !PT ;  /* 0x0000000530047209 */ /* 0x000fc40007800000 */
[----:B------:R-:W-:Y:S02]  /*1430*/  FSEL R43, R43, -INF , !P4 ;  /* 0xff8000002b2b7808 */ /* 0x000fe40006000000 */
[----:B------:R-:W-:Y:S02]  /*1440*/  ISETP.GE.AND P4, PT, R2, R3, PT ;  /* 0x000000030200720c */ /* 0x000fe40003f86270 */
[----:B------:R-:W-:Y:S02]  /*1450*/  FSEL R52, R52, -INF , !P2 ;  /* 0xff80000034347808 */ /* 0x000fe40005000000 */
[----:B------:R-:W-:Y:S02]  /*1460*/  FMNMX R5, R49, R4, !PT ;  /* 0x0000000431057209 */ /* 0x000fe40007800000 */
[----:B------:R-:W-:Y:S02]  /*1470*/  FSEL R53, R53, -INF , !P4 ;  /* 0xff80000035357808 */ /* 0x000fe40006000000 */
[----:B------:R-:W-:-:S02]  /*1480*/  FMNMX R2, R52, R5, !PT ;  /* 0x0000000534027209 */ /* 0x000fc40007800000 */
[----:B------:R-:W-:Y:S02]  /*1490*/  FSEL R46, R46, -INF , !P6 ;  /* 0xff8000002e2e7808 */ /* 0x000fe40007000000 */
[----:B------:R-:W-:Y:S02]  /*14a0*/  FMNMX R6, R53, R2, !PT ;  /* 0x0000000235067209 */ /* 0x000fe40007800000 */
[----:B------:R-:W-:Y:S02]  /*14b0*/  FSEL R50, R50, -INF , !P1 ;  /* 0xff80000032327808 */ /* 0x000fe40004800000 */
[----:B------:R-:W-:Y:S01]  /*14c0*/  FSEL R47, R47, -INF , !P3 ;  /* 0xff8000002f2f7808 */ /* 0x000fe20005800000 */
[----:B------:R-:W2:Y:S01]  /*14d0*/  SHFL.BFLY PT, R5, R6, 0x1, 0x1f ;  /* 0x0c201f0006057f89 */ /* 0x000ea200000e0000 */
[----:B------:R-:W-:Y:S02]  /*14e0*/  FSEL R51, R51, -INF , !P5 ;  /* 0xff80000033337808 */ /* 0x000fe40006800000 */
[----:B------:R-:W-:-:S02]  /*14f0*/  FSEL R54, R54, -INF , !P2 ;  /* 0xff80000036367808 */ /* 0x000fc40005000000 */
[----:B------:R-:W-:Y:S02]  /*1500*/  FSEL R55, R55, -INF , !P4 ;  /* 0xff80000037377808 */ /* 0x000fe40006000000 */
[----:B--2---:R-:W-:-:S05]  /*1510*/  FMNMX R8, R6, R5, !PT ;  /* 0x0000000506087209 */ /* 0x004fca0007800000 */
[----:B------:R-:W2:Y:S02]  /*1520*/  SHFL.BFLY PT, R5, R8, 0x2, 0x1f ;  /* 0x0c401f0008057f89 */ /* 0x000ea400000e0000 */
[----:B--2---:R-:W-:Y:S02]  /*1530*/  FMNMX R4, R8, R5, !PT ;  /* 0x0000000508047209 */ /* 0x004fe40007800000 */
[----:B------:R-:W-:Y:S02]  /*1540*/  FMNMX R5, R26, R27, !PT ;  /* 0x0000001b1a057209 */ /* 0x000fe40007800000 */
[----:B------:R-:W-:Y:S02]  /*1550*/  FSETP.NEU.AND P0, PT, R4, -INF , PT ;  /* 0xff8000000400780b */ /* 0x000fe40003f0d000 */
[----:B------:R-:W-:Y:S02]  /*1560*/  FMNMX R2, R30, R5, !PT ;  /* 0x000000051e027209 */ /* 0x000fe40007800000 */
[----:B------:R-:W-:-:S02]  /*1570*/  FSEL R9, R4, RZ, P0 ;  /* 0x000000ff04097208 */ /* 0x000fc40000000000 */
[----:B------:R-:W-:Y:S02]  /*1580*/  FMNMX R5, R31, R2, !PT ;  /* 0x000000021f057209 */ /* 0x000fe40007800000 */
[----:B------:R-:W-:Y:S01]  /*1590*/  ISETP.NE.AND P0, PT, R10, RZ, PT ;  /* 0x000000ff0a00720c */ /* 0x000fe20003f05270 */
[----:B------:R-:W-:Y:S01]  /*15a0*/  FMUL R9, R9, UR6 ;  /* 0x0000000609097c20 */ /* 0x000fe20008400000 */
[----:B------:R-:W-:-:S03]  /*15b0*/  FMNMX R2, R34, R5, !PT ;  /* 0x0000000522027209 */ /* 0x000fc60007800000 */
[--C-:B------:R-:W-:Y:S01]  /*15c0*/  FFMA R24, R24, UR6, -R9.reuse ;  /* 0x0000000618187c23 */ /* 0x100fe20008000809 */
[----:B------:R-:W-:Y:S01]  /*15d0*/  FMNMX R5, R35, R2, !PT ;  /* 0x0000000223057209 */ /* 0x000fe20007800000 */
[--C-:B------:R-:W-:Y:S01]  /*15e0*/  FFMA R28, R28, UR6, -R9.reuse ;  /* 0x000000061c1c7c23 */ /* 0x100fe20008000809 */
[--C-:B------:R-:W-:Y:S01]  /*15f0*/  FFMA R25, R25, UR6, -R9.reuse ;  /* 0x0000000619197c23 */ /* 0x100fe20008000809 */
[--C-:B------:R-:W-:Y:S01]  /*1600*/  FFMA R33, R33, UR6, -R9.reuse ;  /* 0x0000000621217c23 */ /* 0x100fe20008000809 */
[----:B------:R-:W-:Y:S01]  /*1610*/  FMNMX R2, R38, R5, !PT ;  /* 0x0000000526027209 */ /* 0x000fe20007800000 */
[--C-:B------:R-:W-:Y:S01]  /*1620*/  FFMA R29, R29, UR6, -R9.reuse ;  /* 0x000000061d1d7c23 */ /* 0x100fe20008000809 */
[----:B------:R-:W-:Y:S01]  /*1630*/  FSETP.GEU.AND P6, PT, R24, -126, PT ;  /* 0xc2fc00001800780b */ /* 0x000fe20003fce000 */
        /* <DEDUP_REMOVED lines=12> */
[----:B------:R-:W-:Y:S01]  /*1700*/  @!P6 FMUL R24, R24, 0.5 ;  /* 0x3f0000001818e820 */ /* 0x000fe20000400000 */
[----:B------:R-:W-:Y:S01]  /*1710*/  FMNMX R2, R46, R5, !PT ;  /* 0x000000052e027209 */ /* 0x000fe20007800000 */
[--C-:B------:R-:W-:Y:S01]  /*1720*/  FFMA R48, R48, UR6, -R9.reuse ;  /* 0x0000000630307c23 */ /* 0x100fe20008000809 */
[----:B------:R-:W-:Y:S01]  /*1730*/  FSETP.GEU.AND P5, PT, R29, -126, PT ;  /* 0xc2fc00001d00780b */ /* 0x000fe20003fae000 */
[----:B------:R-:W-:Y:S01]  /*1740*/  @!P1 FMUL R28, R28, 0.5 ;  /* 0x3f0000001c1c9820 */ /* 0x000fe20000400000 */
[----:B------:R-:W-:Y:S01]  /*1750*/  FMNMX R5, R47, R2, !PT ;  /* 0x000000022f057209 */ /* 0x000fe20007800000 */
[----:B------:R-:W2:Y:S01]  /*1760*/  MUFU.EX2 R24, R24 ;  /* 0x0000001800187308 */ /* 0x000ea20000000800 */
[----:B------:R-:W-:Y:S01]  /*1770*/  FSETP.GEU.AND P2, PT, R32, -126, PT ;  /* 0xc2fc00002000780b */ /* 0x000fe20003f4e000 */
[----:B------:R-:W-:Y:S01]  /*1780*/  @!P3 FMUL R25, R25, 0.5 ;  /* 0x3f0000001919b820 */ /* 0x000fe20000400000 */
[----:B------:R-:W-:Y:S01]  /*1790*/  FMNMX R2, R50, R5, !PT ;  /* 0x0000000532027209 */ /* 0x000fe20007800000 */
[--C-:B------:R-:W-:Y:S01]  /*17a0*/  FFMA R49, R49, UR6, -R9.reuse ;  /* 0x0000000631317c23 */ /* 0x100fe20008000809 */
[--C-:B------:R-:W-:Y:S01]  /*17b0*/  FFMA R44, R44, UR6, -R9.reuse ;  /* 0x000000062c2c7c23 */ /* 0x100fe20008000809 */
[----:B------:R-:W-:Y:S01]  /*17c0*/  @!P4 FMUL R33, R33, 0.5 ;  /* 0x3f0000002121c820 */ /* 0x000fe20000400000 */
[----:B------:R-:W-:Y:S01]  /*17d0*/  FMNMX R5, R51, R2, !PT ;  /* 0x0000000233057209 */ /* 0x000fe20007800000 */
[----:B------:R-:W3:Y:S01]  /*17e0*/  MUFU.EX2 R28, R28 ;  /* 0x0000001c001c7308 */ /* 0x000ee20000000800 */
[--C-:B------:R-:W-:Y:S01]  /*17f0*/  FFMA R52, R52, UR6, -R9.reuse ;  /* 0x0000000634347c23 */ /* 0x100fe20008000809 */
[----:B------:R-:W-:Y:S01]  /*1800*/  @!P5 FMUL R29, R29, 0.5 ;  /* 0x3f0000001d1dd820 */ /* 0x000fe20000400000 */
[----:B------:R-:W-:Y:S01]  /*1810*/  FMNMX R2, R54, R5, !PT ;  /* 0x0000000536027209 */ /* 0x000fe20007800000 */
[----:B------:R-:W-:-:S02]  /*1820*/  FFMA R53, R53, UR6, -R9 ;  /* 0x0000000635357c23 */ /* 0x000fc40008000809 */
[----:B------:R-:W-:Y:S01]  /*1830*/  @!P2 FMUL R32, R32, 0.5 ;  /* 0x3f0000002020a820 */ /* 0x000fe20000400000 */
[----:B------:R-:W-:Y:S01]  /*1840*/  FMNMX R2, R55, R2, !PT ;  /* 0x0000000237027209 */ /* 0x000fe20007800000 */
[----:B------:R-:W4:Y:S01]  /*1850*/  MUFU.EX2 R25, R25 ;  /* 0x0000001900197308 */ /* 0x000f220000000800 */
[----:B--2---:R-:W-:Y:S01]  /*1860*/  @!P6 FMUL R24, R24, R24 ;  /* 0x000000181818e220 */ /* 0x004fe20000400000 */
[----:B------:R-:W-:Y:S02]  /*1870*/  FSETP.GEU.AND P6, PT, R36, -126, PT ;  /* 0xc2fc00002400780b */ /* 0x000fe40003fce000 */
[----:B------:R-:W2:Y:S04]  /*1880*/  SHFL.BFLY PT, R5, R2, 0x1, 0x1f ;  /* 0x0c201f0002057f89 */ /* 0x000ea800000e0000 */
[----:B------:R-:W5:Y:S01]  /*1890*/  MUFU.EX2 R33, R33 ;  /* 0x0000002100217308 */ /* 0x000f620000000800 */
[----:B---3--:R-:W-:Y:S01]  /*18a0*/  @!P1 FMUL R28, R28, R28 ;  /* 0x0000001c1c1c9220 */ /* 0x008fe20000400000 */
[----:B------:R-:W-:-:S05]  /*18b0*/  FSETP.GEU.AND P1, PT, R40, -126, PT ;  /* 0xc2fc00002800780b */ /* 0x000fca0003f2e000 */
[----:B------:R-:W-:Y:S01]  /*18c0*/  @!P6 FMUL R36, R36, 0.5 ;  /* 0x3f0000002424e820 */ /* 0x000fe20000400000 */
[----:B------:R-:W3:Y:S01]  /*18d0*/  MUFU.EX2 R29, R29 ;  /* 0x0000001d001d7308 */ /* 0x000ee20000000800 */
[----:B----4-:R-:W-:Y:S01]  /*18e0*/  @!P3 FMUL R25, R25, R25 ;  /* 0x000000191919b220 */ /* 0x010fe20000400000 */
[----:B------:R-:W-:-:S05]  /*18f0*/  FSETP.GEU.AND P3, PT, R37, -126, PT ;  /* 0xc2fc00002500780b */ /* 0x000fca0003f6e000 */
[----:B------:R-:W-:Y:S01]  /*1900*/  @!P1 FMUL R40, R40, 0.5 ;  /* 0x3f00000028289820 */ /* 0x000fe20000400000 */
[----:B------:R-:W4:Y:S01]  /*1910*/  MUFU.EX2 R36, R36 ;  /* 0x0000002400247308 */ /* 0x000f220000000800 */
[----:B-----5:R-:W-:Y:S01]  /*1920*/  @!P4 FMUL R33, R33, R33 ;  /* 0x000000212121c220 */ /* 0x020fe20000400000 */
[----:B------:R-:W-:Y:S02]  /*1930*/  FSETP.GEU.AND P4, PT, R45, -126, PT ;  /* 0xc2fc00002d00780b */ /* 0x000fe40003f8e000 */
[----:B--2---:R-:W-:-:S03]  /*1940*/  FMNMX R5, R2, R5, !PT ;  /* 0x0000000502057209 */ /* 0x004fc60007800000 */
[----:B------:R-:W-:Y:S01]  /*1950*/  @!P3 FMUL R37, R37, 0.5 ;  /* 0x3f0000002525b820 */ /* 0x000fe20000400000 */
[----:B------:R-:W2:Y:S01]  /*1960*/  MUFU.EX2 R11, R40 ;  /* 0x00000028000b7308 */ /* 0x000ea20000000800 */
[----:B------:R-:W5:Y:S01]  /*1970*/  SHFL.BFLY PT, R6, R5, 0x2, 0x1f ;  /* 0x0c401f0005067f89 */ /* 0x000f6200000e0000 */
[----:B---3--:R-:W-:Y:S01]  /*1980*/  @!P5 FMUL R29, R29, R29 ;  /* 0x0000001d1d1dd220 */ /* 0x008fe20000400000 */
[----:B------:R-:W-:-:S04]  /*1990*/  FSETP.GEU.AND P5, PT, R41, -126, PT ;  /* 0xc2fc00002900780b */ /* 0x000fc80003fae000 */
[----:B------:R-:W-:Y:S01]  /*19a0*/  @!P4 FMUL R45, R45, 0.5 ;  /* 0x3f0000002d2dc820 */ /* 0x000fe20000400000 */
[----:B------:R-:W3:Y:S01]  /*19b0*/  MUFU.EX2 R32, R32 ;  /* 0x0000002000207308 */ /* 0x000ee20000000800 */
[----:B----4-:R-:W-:Y:S01]  /*19c0*/  @!P6 FMUL R36, R36, R36 ;  /* 0x000000242424e220 */ /* 0x010fe20000400000 */
[----:B------:R-:W-:-:S06]  /*19d0*/  FSETP.GEU.AND P6, PT, R48, -126, PT ;  /* 0xc2fc00003000780b */ /* 0x000fcc0003fce000 */
[----:B------:R-:W4:Y:S01]  /*19e0*/  MUFU.EX2 R37, R37 ;  /* 0x0000002500257308 */ /* 0x000f220000000800 */
[----:B--2---:R-:W-:Y:S01]  /*19f0*/  @!P1 FMUL R11, R11, R11 ;  /* 0x0000000b0b0b9220 */ /* 0x004fe20000400000 */
[----:B------:R-:W-:Y:S01]  /*1a00*/  FSETP.GEU.AND P1, PT, R49, -126, PT ;  /* 0xc2fc00003100780b */ /* 0x000fe20003f2e000 */
[----:B------:R-:W-:-:S04]  /*1a10*/  @!P5 FMUL R41, R41, 0.5 ;  /* 0x3f0000002929d820 */ /* 0x000fc80000400000 */
[----:B------:R-:W-:Y:S01]  /*1a20*/  @!P6 FMUL R48, R48, 0.5 ;  /* 0x3f0000003030e820 */ /* 0x000fe20000400000 */
[----:B------:R-:W2:Y:S01]  /*1a30*/  MUFU.EX2 R10, R45 ;  /* 0x0000002d000a7308 */ /* 0x000ea20000000800 */
[----:B---3--:R-:W-:Y:S01]  /*1a40*/  @!P2 FMUL R32, R32, R32 ;  /* 0x000000202020a220 */ /* 0x008fe20000400000 */
[----:B------:R-:W-:Y:S02]  /*1a50*/  FSETP.GEU.AND P2, PT, R44, -126, PT ;  /* 0xc2fc00002c00780b */ /* 0x000fe40003f4e000 */
[----:B-----5:R-:W-:Y:S01]  /*1a60*/  FMNMX R6, R5, R6, !PT ;  /* 0x0000000605067209 */ /* 0x020fe20007800000 */
[----:B------:R-:W-:Y:S01]  /*1a70*/  FADD R5, R24, R11 ;  /* 0x0000000b18057221 */ /* 0x000fe20000000000 */
[----:B------:R-:W-:Y:S01]  /*1a80*/  F2FP.F16.F32.PACK_AB R24, R25, R24 ;  /* 0x000000181918723e */ /* 0x000fe200000000ff */
[----:B------:R-:W-:Y:S01]  /*1a90*/  @!P1 FMUL R49, R49, 0.5 ;  /* 0x3f00000031319820 */ /* 0x000fe20000400000 */
[----:B------:R-:W3:Y:S01]  /*1aa0*/  MUFU.EX2 R8, R41 ;  /* 0x0000002900087308 */ /* 0x000ee20000000800 */
[----:B----4-:R-:W-:Y:S01]  /*1ab0*/  @!P3 FMUL R37, R37, R37 ;  /* 0x000000252525b220 */ /* 0x010fe20000400000 */
[----:B------:R-:W-:-:S04]  /*1ac0*/  FSETP.NEU.AND P3, PT, R6, -INF , PT ;  /* 0xff8000000600780b */ /* 0x000fc80003f6d000 */
[----:B------:R-:W-:Y:S01]  /*1ad0*/  FSEL R2, R6, RZ, P3 ;  /* 0x000000ff06027208 */ /* 0x000fe20001800000 */
[----:B------:R-:W-:Y:S01]  /*1ae0*/  @!P2 FMUL R44, R44, 0.5 ;  /* 0x3f0000002c2ca820 */ /* 0x000fe20000400000 */
[----:B------:R-:W4:Y:S01]  /*1af0*/  MUFU.EX2 R9, R48 ;  /* 0x0000003000097308 */ /* 0x000f220000000800 */
[----:B--2---:R-:W-:Y:S01]  /*1b00*/  @!P4 FMUL R10, R10, R10 ;  /* 0x0000000a0a0ac220 */ /* 0x004fe20000400000 */
[----:B------:R-:W-:Y:S01]  /*1b10*/  FSETP.GEU.AND P3, PT, R52, -126, PT ;  /* 0xc2fc00003400780b */ /* 0x000fe20003f6e000 */
[----:B------:R-:W-:-:S04]  /*1b20*/  FMUL R2, R2, UR6 ;  /* 0x0000000602027c20 */ /* 0x000fc80008400000 */
[--C-:B------:R-:W-:Y:S01]  /*1b30*/  FFMA R27, R27, UR6, -R2.reuse ;  /* 0x000000061b1b7c23 */ /* 0x100fe20008000802 */
[----:B------:R-:W2:Y:S01]  /*1b40*/  MUFU.EX2 R12, R49 ;  /* 0x00000031000c7308 */ /* 0x000ea20000000800 */
[--C-:B------:R-:W-:Y:S01]  /*1b50*/  FFMA R30, R30, UR6, -R2.reuse ;  /* 0x000000061e1e7c23 */ /* 0x100fe20008000802 */
[--C-:B------:R-:W-:Y:S01]  /*1b60*/  FFMA R31, R31, UR6, -R2.reuse ;  /* 0x000000061f1f7c23 */ /* 0x100fe20008000802 */
[--C-:B------:R-:W-:Y:S01]  /*1b70*/  FFMA R26, R26, UR6, -R2.reuse ;  /* 0x000000061a1a7c23 */ /* 0x100fe20008000802 */
[----:B------:R-:W-:Y:S01]  /*1b80*/  FSETP.GEU.AND P4, PT, R27, -126, PT ;  /* 0xc2fc00001b00780b */ /* 0x000fe20003f8e000 */
[----:B---3--:R-:W-:Y:S01]  /*1b90*/  @!P5 FMUL R8, R8, R8 ;  /* 0x000000080808d220 */ /* 0x008fe20000400000 */
[----:B------:R-:W-:Y:S01]  /*1ba0*/  FSETP.GEU.AND P5, PT, R53, -126, PT ;  /* 0xc2fc00003500780b */ /* 0x000fe20003fae000 */
[----:B------:R-:W-:Y:S01]  /*1bb0*/  @!P3 FMUL R52, R52, 0.5 ;  /* 0x3f0000003434b820 */ /* 0x000fe20000400000 */
[----:B------:R-:W3:Y:S01]  /*1bc0*/  MUFU.EX2 R13, R44 ;  /* 0x0000002c000d7308 */ /* 0x000ee20000000800 */
[----:B----4-:R-:W-:Y:S01]  /*1bd0*/  @!P6 FMUL R9, R9, R9 ;  /* 0x000000090909e220 */ /* 0x010fe20000400000 */
[----:B------:R-:W-:Y:S01]  /*1be0*/  FSETP.GEU.AND P6, PT, R30, -126, PT ;  /* 0xc2fc00001e00780b */ /* 0x000fe20003fce000 */
[--C-:B------:R-:W-:Y:S01]  /*1bf0*/  FFMA R35, R35, UR6, -R2.reuse ;  /* 0x0000000623237c23 */ /* 0x100fe20008000802 */
[--C-:B------:R-:W-:Y:S01]  /*1c00*/  FFMA R39, R39, UR6, -R2.reuse ;  /* 0x0000000627277c23 */ /* 0x100fe20008000802 */
[--C-:B------:R-:W-:Y:S01]  /*1c10*/  FFMA R42, R42, UR6, -R2.reuse ;  /* 0x000000062a2a7c23 */ /* 0x100fe20008000802 */
[--C-:B------:R-:W-:Y:S01]  /*1c20*/  FFMA R50, R50, UR6, -R2.reuse ;  /* 0x0000000632327c23 */ /* 0x100fe20008000802 */
[--C-:B------:R-:W-:Y:S01]  /*1c30*/  FFMA R34, R34, UR6, -R2.reuse ;  /* 0x0000000622227c23 */ /* 0x100fe20008000802 */
[----:B------:R-:W4:Y:S01]  /*1c40*/  MUFU.EX2 R15, R52 ;  /* 0x00000034000f7308 */ /* 0x000f220000000800 */
[----:B--2---:R-:W-:Y:S01]  /*1c50*/  @!P1 FMUL R12, R12, R12 ;  /* 0x0000000c0c0c9220 */ /* 0x004fe20000400000 */
[----:B------:R-:W-:Y:S01]  /*1c60*/  FSETP.GEU.AND P1, PT, R31, -126, PT ;  /* 0xc2fc00001f00780b */ /* 0x000fe20003f2e000 */
[----:B------:R-:W-:Y:S01]  /*1c70*/  @!P4 FMUL R27, R27, 0.5 ;  /* 0x3f0000001b1bc820 */ /* 0x000fe20000400000 */
[----:B------:R-:W-:Y:S01]  /*1c80*/  @!P5 FMUL R53, R53, 0.5 ;  /* 0x3f0000003535d820 */ /* 0x000fe20000400000 */
[--C-:B------:R-:W-:Y:S01]  /*1c90*/  FFMA R38, R38, UR6, -R2.reuse ;  /* 0x0000000626267c23 */ /* 0x100fe20008000802 */
[--C-:B------:R-:W-:Y:S01]  /*1ca0*/  FFMA R46, R46, UR6, -R2.reuse ;  /* 0x000000062e2e7c23 */ /* 0x100fe20008000802 */
[----:B------:R-:W-:Y:S01]  /*1cb0*/  @!P6 FMUL R30, R30, 0.5 ;  /* 0x3f0000001e1ee820 */ /* 0x000fe20000400000 */
[----:B------:R-:W2:Y:S01]  /*1cc0*/  MUFU.EX2 R14, R53 ;  /* 0x00000035000e7308 */ /* 0x000ea20000000800 */
[----:B---3--:R-:W-:Y:S01]  /*1cd0*/  @!P2 FMUL R13, R13, R13 ;  /* 0x0000000d0d0da220 */ /* 0x008fe20000400000 */
[----:B------:R-:W-:Y:S01]  /*1ce0*/  FSETP.GEU.AND P2, PT, R26, -126, PT ;  /* 0xc2fc00001a00780b */ /* 0x000fe20003f4e000 */
[--C-:B------:R-:W-:Y:S01]  /*1cf0*/  FFMA R51, R51, UR6, -R2.reuse ;  /* 0x0000000633337c23 */ /* 0x100fe20008000802 */
[--C-:B------:R-:W-:Y:S01]  /*1d00*/  FFMA R54, R54, UR6, -R2.reuse ;  /* 0x0000000636367c23 */ /* 0x100fe20008000802 */
[--C-:B------:R-:W-:Y:S01]  /*1d10*/  FFMA R43, R43, UR6, -R2.reuse ;  /* 0x000000062b2b7c23 */ /* 0x100fe20008000802 */
[--C-:B------:R-:W-:Y:S01]  /*1d20*/  FFMA R47, R47, UR6, -R2.reuse ;  /* 0x000000062f2f7c23 */ /* 0x100fe20008000802 */
[----:B------:R-:W-:Y:S01]  /*1d30*/  @!P1 FMUL R31, R31, 0.5 ;  /* 0x3f0000001f1f9820 */ /* 0x000fe20000400000 */
[----:B------:R-:W3:Y:S01]  /*1d40*/  MUFU.EX2 R27, R27 ;  /* 0x0000001b001b7308 */ /* 0x000ee20000000800 */
[----:B----4-:R-:W-:Y:S01]  /*1d50*/  @!P3 FMUL R15, R15, R15 ;  /* 0x0000000f0f0fb220 */ /* 0x010fe20000400000 */
[----:B------:R-:W-:Y:S01]  /*1d60*/  FSETP.GEU.AND P3, PT, R34, -126, PT ;  /* 0xc2fc00002200780b */ /* 0x000fe20003f6e000 */
[----:B------:R-:W-:Y:S01]  /*1d70*/  FFMA R2, R55, UR6, -R2 ;  /* 0x0000000637027c23 */ /* 0x000fe20008000802 */
[----:B------:R-:W-:-:S03]  /*1d80*/  FADD R23, R28, R13 ;  /* 0x0000000d1c177221 */ /* 0x000fc60000000000 */
[----:B------:R-:W-:Y:S01]  /*1d90*/  @!P2 FMUL R26, R26, 0.5 ;  /* 0x3f0000001a1aa820 */ /* 0x000fe20000400000 */
[----:B------:R4:W5:Y:S01]  /*1da0*/  MUFU.EX2 R17, R30 ;  /* 0x0000001e00117308 */ /* 0x0009620000000800 */
[----:B--2---:R-:W-:Y:S01]  /*1db0*/  @!P5 FMUL R14, R14, R14 ;  /* 0x0000000e0e0ed220 */ /* 0x004fe20000400000 */
[----:B------:R-:W-:-:S03]  /*1dc0*/  FSETP.GEU.AND P5, PT, R35, -126, PT ;  /* 0xc2fc00002300780b */ /* 0x000fc60003fae000 */
[----:B------:R-:W-:Y:S02]  /*1dd0*/  FADD R41, R37, R14 ;  /* 0x0000000e25297221 */ /* 0x000fe40000000000 */
[----:B------:R-:W-:Y:S01]  /*1de0*/  @!P3 FMUL R34, R34, 0.5 ;  /* 0x3f0000002222b820 */ /* 0x000fe20000400000 */
[----:B------:R-:W2:Y:S01]  /*1df0*/  MUFU.EX2 R18, R31 ;  /* 0x0000001f00127308 */ /* 0x000ea20000000800 */
[----:B---3--:R-:W-:Y:S01]  /*1e00*/  @!P4 FMUL R27, R27, R27 ;  /* 0x0000001b1b1bc220 */ /* 0x008fe20000400000 */
[----:B------:R-:W-:Y:S01]  /*1e10*/  FSETP.GEU.AND P4, PT, R39, -126, PT ;  /* 0xc2fc00002700780b */ /* 0x000fe20003f8e000 */
[----:B----4-:R-:W-:-:S04]  /*1e20*/  FADD R30, R33, R12 ;  /* 0x0000000c211e7221 */ /* 0x010fc80000000000 */
[----:B------:R-:W-:Y:S01]  /*1e30*/  @!P5 FMUL R35, R35, 0.5 ;  /* 0x3f0000002323d820 */ /* 0x000fe20000400000 */
[----:B------:R3:W4:Y:S01]  /*1e40*/  MUFU.EX2 R16, R26 ;  /* 0x0000001a00107308 */ /* 0x0007220000000800 */
[----:B-----5:R-:W-:Y:S01]  /*1e50*/  @!P6 FMUL R17, R17, R17 ;  /* 0x000000111111e220 */ /* 0x020fe20000400000 */
[----:B------:R-:W-:-:S05]  /*1e60*/  FSETP.GEU.AND P6, PT, R42, -126, PT ;  /* 0xc2fc00002a00780b */ /* 0x000fca0003fce000 */
[----:B------:R-:W-:Y:S01]  /*1e70*/  @!P4 FMUL R39, R39, 0.5 ;  /* 0x3f0000002727c820 */ /* 0x000fe20000400000 */
[----:B------:R-:W5:Y:S01]  /*1e80*/  MUFU.EX2 R20, R35 ;  /* 0x0000002300147308 */ /* 0x000f620000000800 */
[----:B--2---:R-:W-:Y:S01]  /*1e90*/  @!P1 FMUL R18, R18, R18 ;  /* 0x0000001212129220 */ /* 0x004fe20000400000 */
[----:B------:R-:W-:Y:S01]  /*1ea0*/  FSETP.GEU.AND P1, PT, R50, -126, PT ;  /* 0xc2fc00003200780b */ /* 0x000fe20003f2e000 */
[----:B---3--:R-:W-:-:S04]  /*1eb0*/  FADD R26, R32, R9 ;  /* 0x00000009201a7221 */ /* 0x008fc80000000000 */
[----:B------:R-:W-:Y:S01]  /*1ec0*/  @!P6 FMUL R42, R42, 0.5 ;  /* 0x3f0000002a2ae820 */ /* 0x000fe20000400000 */
[----:B------:R-:W2:Y:S01]  /*1ed0*/  MUFU.EX2 R22, R39 ;  /* 0x0000002700167308 */ /* 0x000ea20000000800 */
[----:B----4-:R-:W-:Y:S01]  /*1ee0*/  @!P2 FMUL R16, R16, R16 ;  /* 0x000000101010a220 */ /* 0x010fe20000400000 */
[----:B------:R-:W-:-:S05]  /*1ef0*/  FSETP.GEU.AND P2, PT, R38, -126, PT ;  /* 0xc2fc00002600780b */ /* 0x000fca0003f4e000 */
[----:B------:R-:W-:Y:S01]  /*1f00*/  @!P1 FMUL R50, R50, 0.5 ;  /* 0x3f00000032329820 */ /* 0x000fe20000400000 */
[----:B------:R-:W3:Y:S01]  /*1f10*/  MUFU.EX2 R21, R42 ;  /* 0x0000002a00157308 */ /* 0x000ee20000000800 */
[----:B-----5:R-:W-:Y:S01]  /*1f20*/  @!P5 FMUL R20, R20, R20 ;  /* 0x000000141414d220 */ /* 0x020fe20000400000 */
[----:B------:R-:W-:-:S05]  /*1f30*/  FSETP.GEU.AND P5, PT, R46, -126, PT ;  /* 0xc2fc00002e00780b */ /* 0x000fca0003fae000 */
[----:B------:R-:W-:Y:S01]  /*1f40*/  @!P2 FMUL R38, R38, 0.5 ;  /* 0x3f0000002626a820 */ /* 0x000fe20000400000 */
[----:B------:R4:W5:Y:S01]  /*1f50*/  MUFU.EX2 R19, R34 ;  /* 0x0000002200137308 */ /* 0x0009620000000800 */
[----:B--2---:R-:W-:Y:S01]  /*1f60*/  @!P4 FMUL R22, R22, R22 ;  /* 0x000000161616c220 */ /* 0x004fe20000400000 */
[----:B------:R-:W-:-:S05]  /*1f70*/  FSETP.GEU.AND P4, PT, R51, -126, PT ;  /* 0xc2fc00003300780b */ /* 0x000fca0003f8e000 */
[----:B------:R-:W-:Y:S01]  /*1f80*/  @!P5 FMUL R46, R46, 0.5 ;  /* 0x3f0000002e2ed820 */ /* 0x000fe20000400000 */
[----:B------:R2:W1:Y:S01]  /*1f90*/  MUFU.EX2 R31, R38 ;  /* 0x00000026001f7308 */ /* 0x0004620000000800 */
[----:B---3--:R-:W-:Y:S01]  /*1fa0*/  @!P6 FMUL R21, R21, R21 ;  /* 0x000000151515e220 */ /* 0x008fe20000400000 */
[----:B------:R-:W-:Y:S01]  /*1fb0*/  FSETP.GEU.AND P6, PT, R54, -126, PT ;  /* 0xc2fc00003600780b */ /* 0x000fe20003fce000 */
[----:B----4-:R-:W-:Y:S02]  /*1fc0*/  FADD R34, R36, R15 ;  /* 0x0000000f24227221 */ /* 0x010fe40000000000 */
[----:B------:R-:W-:Y:S02]  /*1fd0*/  FADD R42, R16, R21 ;  /* 0x00000015102a7221 */ /* 0x000fe40000000000 */
[----:B------:R-:W-:Y:S01]  /*1fe0*/  @!P4 FMUL R51, R51, 0.5 ;  /* 0x3f0000003333c820 */ /* 0x000fe20000400000 */
[----:B------:R-:W3:Y:S01]  /*1ff0*/  MUFU.EX2 R50, R50 ;  /* 0x0000003200327308 */ /* 0x000ee20000000800 */
[----:B-----5:R-:W-:Y:S01]  /*2000*/  @!P3 FMUL R19, R19, R19 ;  /* 0x000000131313b220 */ /* 0x020fe20000400000 */
[----:B------:R-:W-:Y:S01]  /*2010*/  FSETP.GEU.AND P3, PT, R43, -126, PT ;  /* 0xc2fc00002b00780b */ /* 0x000fe20003f6e000 */
[----:B--2---:R-:W-:Y:S01]  /*2020*/  FADD R38, R5, R26 ;  /* 0x0000001a05267221 */ /* 0x004fe20000000000 */
[----:B------:R-:W-:Y:S01]  /*2030*/  FADD R5, R25, R8 ;  /* 0x0000000819057221 */ /* 0x000fe20000000000 */
[----:B------:R-:W-:Y:S01]  /*2040*/  FADD R26, R29, R10 ;  /* 0x0000000a1d1a7221 */ /* 0x000fe20000000000 */
[----:B------:R-:W-:Y:S01]  /*2050*/  FADD R23, R23, R34 ;  /* 0x0000002217177221 */ /* 0x000fe20000000000 */
[----:B------:R-:W-:Y:S01]  /*2060*/  @!P6 FMUL R54, R54, 0.5 ;  /* 0x3f0000003636e820 */ /* 0x000fe20000400000 */
[----:B------:R-:W2:Y:S01]  /*2070*/  MUFU.EX2 R46, R46 ;  /* 0x0000002e002e7308 */ /* 0x000ea20000000800 */
[----:B-1----:R-:W-:Y:S01]  /*2080*/  @!P2 FMUL R31, R31, R31 ;  /* 0x0000001f1f1fa220 */ /* 0x002fe20000400000 */
[----:B------:R-:W-:Y:S01]  /*2090*/  FSETP.GEU.AND P2, PT, R47, -126, PT ;  /* 0xc2fc00002f00780b */ /* 0x000fe20003f4e000 */
[----:B------:R-:W-:Y:S01]  /*20a0*/  FADD R5, R5, R30 ;  /* 0x0000001e05057221 */ /* 0x000fe20000000000 */
[----:B------:R-:W-:Y:S01]  /*20b0*/  FADD R26, R26, R41 ;  /* 0x000000291a1a7221 */ /* 0x000fe20000000000 */
[----:B------:R-:W-:Y:S01]  /*20c0*/  FADD R23, R38, R23 ;  /* 0x0000001726177221 */ /* 0x000fe20000000000 */
[----:B------:R-:W-:Y:S01]  /*20d0*/  F2FP.F16.F32.PACK_AB R25, R27, R16 ;  /* 0x000000101b19723e */ /* 0x000fe200000000ff */
[----:B------:R-:W-:Y:S01]  /*20e0*/  @!P3 FMUL R43, R43, 0.5 ;  /* 0x3f0000002b2bb820 */ /* 0x000fe20000400000 */
[----:B------:R-:W1:Y:S01]  /*20f0*/  MUFU.EX2 R51, R51 ;  /* 0x0000003300337308 */ /* 0x000e620000000800 */
[----:B---3--:R-:W-:Y:S01]  /*2100*/  @!P1 FMUL R50, R50, R50 ;  /* 0x0000003232329220 */ /* 0x008fe20000400000 */
[----:B------:R-:W-:Y:S01]  /*2110*/  FSETP.GEU.AND P1, PT, R2, -126, PT ;  /* 0xc2fc00000200780b */ /* 0x000fe20003f2e000 */
[----:B------:R-:W-:Y:S01]  /*2120*/  FADD R26, R5, R26 ;  /* 0x0000001a051a7221 */ /* 0x000fe20000000000 */
[----:B------:R-:W-:Y:S01]  /*2130*/  IMAD.U32 R5, RZ, RZ, UR7 ;  /* 0x00000007ff057e24 */ /* 0x000fe2000f8e00ff */
[----:B------:R-:W-:-:S02]  /*2140*/  F2FP.F16.F32.PACK_AB R38, R14, R15 ;  /* 0x0000000f0e26723e */ /* 0x000fc400000000ff */
[----:B------:R-:W-:Y:S01]  /*2150*/  @!P2 FMUL R47, R47, 0.5 ;  /* 0x3f0000002f2fa820 */ /* 0x000fe20000400000 */
[----:B------:R3:W4:Y:S01]  /*2160*/  MUFU.EX2 R40, R43 ;  /* 0x0000002b00287308 */ /* 0x0007220000000800 */
[----:B--2---:R-:W-:Y:S01]  /*2170*/  @!P5 FMUL R46, R46, R46 ;  /* 0x0000002e2e2ed220 */ /* 0x004fe20000400000 */
[----:B------:R2:W-:Y:S03]  /*2180*/  SYNCS.ARRIVE.TRANS64.A1T0 RZ, [R5+UR13], RZ ;  /* 0x000000ff05ff79a7 */ /* 0x0005e6000810000d */
[----:B------:R-:W-:Y:S02]  /*2190*/  FADD R30, R17, R46 ;  /* 0x0000002e111e7221 */ /* 0x000fe40000000000 */
[----:B------:R-:W-:Y:S01]  /*21a0*/  @!P1 FMUL R2, R2, 0.5 ;  /* 0x3f00000002029820 */ /* 0x000fe20000400000 */
[----:B------:R-:W5:Y:S01]  /*21b0*/  MUFU.EX2 R35, R47 ;  /* 0x0000002f00237308 */ /* 0x000f620000000800 */
[----:B---3--:R-:W-:Y:S01]  /*21c0*/  FADD R43, R19, R50 ;  /* 0x00000032132b7221 */ /* 0x008fe20000000000 */
[----:B-1----:R-:W-:-:S03]  /*21d0*/  @!P4 FMUL R51, R51, R51 ;  /* 0x000000333333c220 */ /* 0x002fc60000400000 */
[----:B------:R-:W-:Y:S01]  /*21e0*/  FADD R42, R42, R43 ;  /* 0x0000002b2a2a7221 */ /* 0x000fe20000000000 */
[----:B------:R-:W-:Y:S02]  /*21f0*/  FADD R41, R20, R51 ;  /* 0x0000003314297221 */ /* 0x000fe40000000000 */
[----:B------:R-:W1:Y:S01]  /*2200*/  MUFU.EX2 R54, R54 ;  /* 0x0000003600367308 */ /* 0x000e620000000800 */
[----:B----4-:R-:W-:-:S07]  /*2210*/  @!P3 FMUL R40, R40, R40 ;  /* 0x000000282828b220 */ /* 0x010fce0000400000 */
[----:B------:R3:W4:Y:S01]  /*2220*/  MUFU.EX2 R39, R2 ;  /* 0x0000000200277308 */ /* 0x0007220000000800 */
[----:B-----5:R-:W-:-:S04]  /*2230*/  @!P2 FMUL R35, R35, R35 ;  /* 0x000000232323a220 */ /* 0x020fc80000400000 */
[----:B------:R-:W-:Y:S01]  /*2240*/  FADD R34, R18, R35 ;  /* 0x0000002312227221 */ /* 0x000fe20000000000 */
[----:B------:R-:W-:Y:S01]  /*2250*/  F2FP.F16.F32.PACK_AB R35, R35, R46 ;  /* 0x0000002e2323723e */ /* 0x000fe200000000ff */
[----:B-1----:R-:W-:Y:S01]  /*2260*/  @!P6 FMUL R54, R54, R54 ;  /* 0x000000363636e220 */ /* 0x002fe20000400000 */
[----:B---3--:R-:W-:Y:S01]  /*2270*/  FADD R2, R27, R40 ;  /* 0x000000281b027221 */ /* 0x008fe20000000000 */
[----:B------:R-:W-:Y:S02]  /*2280*/  F2FP.F16.F32.PACK_AB R27, R18, R17 ;  /* 0x00000011121b723e */ /* 0x000fe400000000ff */
[----:B------:R-:W-:Y:S01]  /*2290*/  FADD R43, R31, R54 ;  /* 0x000000361f2b7221 */ /* 0x000fe20000000000 */
[----:B------:R-:W-:Y:S01]  /*22a0*/  FADD R2, R2, R41 ;  /* 0x0000002902027221 */ /* 0x000fe20000000000 */
[----:B------:R-:W-:Y:S01]  /*22b0*/  F2FP.F16.F32.PACK_AB R31, R22, R31 ;  /* 0x0000001f161f723e */ /* 0x000fe200000000ff */
[----:B----4-:R-:W-:Y:S01]  /*22c0*/  @!P1 FMUL R39, R39, R39 ;  /* 0x0000002727279220 */ /* 0x010fe20000400000 */
[----:B------:R-:W-:Y:S01]  /*22d0*/  FADD R43, R30, R43 ;  /* 0x0000002b1e2b7221 */ /* 0x000fe20000000000 */
[----:B------:R-:W-:-:S02]  /*22e0*/  F2FP.F16.F32.PACK_AB R30, R37, R36 ;  /* 0x00000024251e723e */ /* 0x000fc400000000ff */
[----:B------:R-:W-:Y:S01]  /*22f0*/  FADD R45, R22, R39 ;  /* 0x00000027162d7221 */ /* 0x000fe20000000000 */
[----:B------:R-:W-:Y:S01]  /*2300*/  FADD R42, R42, R43 ;  /* 0x0000002b2a2a7221 */ /* 0x000fe20000000000 */
[----:B------:R-:W-:Y:S02]  /*2310*/  F2FP.F16.F32.PACK_AB R36, R12, R9 ;  /* 0x000000090c24723e */ /* 0x000fe400000000ff */
[----:B------:R-:W-:Y:S01]  /*2320*/  FADD R45, R34, R45 ;  /* 0x0000002d222d7221 */ /* 0x000fe20000000000 */
[----:B------:R-:W-:Y:S02]  /*2330*/  F2FP.F16.F32.PACK_AB R34, R10, R13 ;  /* 0x0000000d0a22723e */ /* 0x000fe400000000ff */
[----:B------:R-:W-:Y:S01]  /*2340*/  F2FP.F16.F32.PACK_AB R37, R51, R50 ;  /* 0x000000323325723e */ /* 0x000fe200000000ff */
[----:B------:R-:W-:Y:S01]  /*2350*/  FADD R45, R2, R45 ;  /* 0x0000002d022d7221 */ /* 0x000fe20000000000 */
[----:B------:R-:W-:Y:S01]  /*2360*/  FADD R2, R23, R26 ;  /* 0x0000001a17027221 */ /* 0x000fe20000000000 */
[----:B------:R-:W-:-:S02]  /*2370*/  F2FP.F16.F32.PACK_AB R26, R29, R28 ;  /* 0x0000001c1d1a723e */ /* 0x000fc400000000ff */
[----:B------:R-:W-:Y:S01]  /*2380*/  F2FP.F16.F32.PACK_AB R28, R33, R32 ;  /* 0x00000020211c723e */ /* 0x000fe200000000ff */
[----:B--2---:R-:W-:Y:S01]  /*2390*/  FADD R5, R42, R45 ;  /* 0x0000002d2a057221 */ /* 0x004fe20000000000 */
[----:B------:R-:W-:Y:S02]  /*23a0*/  F2FP.F16.F32.PACK_AB R32, R8, R11 ;  /* 0x0000000b0820723e */ /* 0x000fe400000000ff */
[----:B------:R-:W-:Y:S02]  /*23b0*/  F2FP.F16.F32.PACK_AB R29, R20, R19 ;  /* 0x00000013141d723e */ /* 0x000fe400000000ff */
[----:B------:R-:W-:Y:S01]  /*23c0*/  F2FP.F16.F32.PACK_AB R33, R40, R21 ;  /* 0x000000152821723e */ /* 0x000fe200000000ff */
[----:B------:R-:W-:Y:S06]  /*23d0*/  @!P0 BRA `(.L_x_19) ;  /* 0x0000000000048947 */ /* 0x000fec0003800000 */
[----:B------:R-:W-:Y:S01]  /*23e0*/  BPT.TRAP 0x1 ;  /* 0x000000040000795c */ /* 0x000fe20000300000 */
.L_x_19:
[----:B------:R-:W1:Y:S02]  /*23f0*/  SYNCS.PHASECHK.TRANS64.TRYWAIT P1, [UR37+0x7008], R7 ;  /* 0x00700807ff0075a7 */ /* 0x000e640008020165 */
[----:B-1----:R-:W-:Y:S05]  /*2400*/  @!P1 BRA `(.L_x_20) ;  /* 0x00000054009c9947 */ /* 0x002fea0003800000 */
.L_x_102:
[----:B------:R-:W-:Y:S01]  /*2410*/  UIADD3 UR6, UR12, 0x100, URZ ;  /* 0x000001000c067890 */ /* 0x000fe2000fffe03f */
[----:B------:R-:W-:Y:S01]  /*2420*/  WARPGROUP.ARRIVE ;  /* 0x00000000000079c5 */ /* 0x000fe20000000000 */
[----:B------:R-:W-:Y:S01]  /*2430*/  UMOV UR7, 0x80000020 ;  /* 0x8000002000077882 */ /* 0x000fe20000000000 */
[----:B------:R-:W-:-:S06]  /*2440*/  F2FP.F16.F32.PACK_AB R39, R39, R54 ;  /* 0x000000362727723e */ /* 0x000fcc00000000ff */
[----:B------:R-:W-:Y:S01]  /*2450*/  HGMMA.64x32x16.F32 R56, R24, gdesc[UR4].tnspB, RZ, !UPT, gsb0 ;  /* 0x4060000418387df0 */ /* 0x000fe2000c0008ff */
[----:B------:R-:W-:Y:S01]  /*2460*/  UIADD3 UR6, UR12, 0x140, URZ ;  /* 0x000001400c067890 */ /* 0x000fe2000fffe03f */
[----:B------:R-:W-:Y:S01]  /*2470*/  UMOV UR7, 0x80000020 ;  /* 0x8000002000077882 */ /* 0x000fe20000000000 */
[----:B------:R-:W-:Y:S02]  /*2480*/  WARPGROUP.DEPBAR.LE gsb0, 0x0 ;  /* 0x00008000000079c5 */ /* 0x000fe40000010000 */
[----:B------:R-:W-:-:S06]  /*2490*/  WARPGROUP.ARRIVE ;  /* 0x00000000000079c5 */ /* 0x000fcc0000000000 */
[----:B------:R-:W-:Y:S01]  /*24a0*/  HGMMA.64x32x16.F32 R56, R28, gdesc[UR4].tnspB, R56, gsb0 ;  /* 0x406000041c387df0 */ /* 0x000fe20008000838 */
        /* <DEDUP_REMOVED lines=9> */
[----:B------:R-:W-:Y:S03]  /*2540*/  HGMMA.64x32x16.F32 R56, R36, gdesc[UR4].tnspB, R56, gsb0 ;  /* 0x4060000424387df0 */ /* 0x000fe60008000838 */
[----:B------:R-:W-:Y:S02]  /*2550*/  WARPGROUP.DEPBAR.LE gsb0, 0x0 ;  /* 0x00008000000079c5 */ /* 0x000fe40000010000 */
[----:B------:R-:W-:Y:S05]  /*2560*/  @!P0 BRA `(.L_x_21) ;  /* 0x0000000000048947 */ /* 0x000fea0003800000 */
[----:B------:R-:W-:Y:S01]  /*2570*/  BPT.TRAP 0x1 ;  /* 0x000000040000795c */ /* 0x000fe20000300000 */
.L_x_21:
[----:B------:R-:W-:Y:S01]  /*2580*/  UISETP.EQ.AND UP0, UPT, UR36, URZ, !UP0 ;  /* 0x0000003f2400728c */ /* 0x000fe2000c702270 */
[----:B-1----:R-:W-:Y:S01]  /*2590*/  IMAD.MOV.U32 R7, RZ, RZ, RZ ;  /* 0x000000ffff077224 */ /* 0x002fe200078e00ff */
[----:B------:R-:W-:Y:S02]  /*25a0*/  UIADD3 UR6, UR37, 0x7028, URZ ;  /* 0x0000702825067890 */ /* 0x000fe4000fffe03f */
[----:B------:R-:W-:Y:S02]  /*25b0*/  USEL UR7, URZ, 0x1, !UP0 ;  /* 0x000000013f077887 */ /* 0x000fe4000c000000 */
[----:B------:R-:W-:Y:S02]  /*25c0*/  UPRMT UR6, URZ, 0x654, UR6 ;  /* 0x000006543f067896 */ /* 0x000fe40008000006 */
[----:B------:R-:W-:-:S04]  /*25d0*/  USEL UR7, UR7, 0x2, UP1 ;  /* 0x0000000207077887 */ /* 0x000fc80008800000 */
[----:B------:R-:W-:-:S03]  /*25e0*/  UISETP.GT.U32.AND UP0, UPT, UR7, 0x1, UPT ;  /* 0x000000010700788c */ /* 0x000fc6000bf04070 */
[----:B------:R-:W-:Y:S03]  /*25f0*/  SYNCS.ARRIVE.TRANS64.RED.A1T0 RZ, [UR6], RZ ;  /* 0x000000ffffff79a7 */ /* 0x000fe60008100406 */
[----:B------:R-:W-:-:S13]  /*2600*/  PLOP3.LUT P1, PT, PT, PT, UP0, 0x80, 0x0 ;  /* 0x000000000000781c */ /* 0x000fda0003f2f008 */
[----:B------:R-:W-:Y:S05]  /*2610*/  @P1 BRA `(.L_x_22) ;  /* 0x0000000000041947 */ /* 0x000fea0003800000 */
[----:B------:R-:W-:Y:S01]  /*2620*/  BPT.TRAP 0x1 ;  /* 0x000000040000795c */ /* 0x000fe20000300000 */
.L_x_22:
[C---:B------:R-:W-:Y:S01]  /*2630*/  ISETP.GE.AND P2, PT, R3.reuse, 0x81, PT ;  /* 0x000000810300780c */ /* 0x040fe20003f46270 */
[----:B------:R-:W-:Y:S01]  /*2640*/  VIADD R8, R3, 0x3f ;  /* 0x0000003f03087836 */ /* 0x000fe20000000000 */
[----:B------:R-:W-:Y:S01]  /*2650*/  UMOV UR13, 0x1 ;  /* 0x00000001000d7882 */ /* 0x000fe20000000000 */
[----:B------:R-:W-:Y:S01]  /*2660*/  UMOV UR15, 0x2 ;  /* 0x00000002000f7882 */ /* 0x000fe20000000000 */
[----:B------:R-:W-:Y:S02]  /*2670*/  IADD3 R0, R0, 0x40, RZ ;  /* 0x0000004000007810 */ /* 0x000fe40007ffe0ff */
[----:B------:R-:W-:-:S04]  /*2680*/  SHF.R.S32.HI R9, RZ, 0x1f, R8 ;  /* 0x0000001fff097819 */ /* 0x000fc80000011408 */
[----:B------:R-:W-:-:S04]  /*2690*/  LEA.HI R9, R9, R8, RZ, 0x6 ;  /* 0x0000000809097211 */ /* 0x000fc800078f30ff */
[----:B------:R-:W-:Y:S01]  /*26a0*/  LEA.HI.SX32 R3, R9, 0xffffffff, 0x1a ;  /* 0xffffffff09037811 */ /* 0x000fe200078fd2ff */
[----:B------:R-:W-:Y:S06]  /*26b0*/  @!P2 BRA `(.L_x_23) ;  /* 0x0000001400d4a947 */ /* 0x000fec0003800000 */
[----:B------:R-:W-:Y:S01]  /*26c0*/  IMAD.MOV.U32 R9, RZ, RZ, R4 ;  /* 0x000000ffff097224 */ /* 0x000fe200078e0004 */
[----:B------:R-:W-:Y:S01]  /*26d0*/  UMOV UR15, 0x2 ;  /* 0x00000002000f7882 */ /* 0x000fe20000000000 */
[----:B------:R-:W-:Y:S01]  /*26e0*/  IMAD.MOV.U32 R11, RZ, RZ, R6 ;  /* 0x000000ffff0b7224 */ /* 0x000fe200078e0006 */
[----:B------:R-:W-:Y:S01]  /*26f0*/  UMOV UR13, 0x1 ;  /* 0x00000001000d7882 */ /* 0x000fe20000000000 */
[----:B------:R-:W-:Y:S01]  /*2700*/  IMAD.MOV.U32 R7, RZ, RZ, RZ ;  /* 0x000000ffff077224 */ /* 0x000fe200078e00ff */
[----:B------:R-:W-:-:S06]  /*2710*/  ULDC UR17, c[0x0][0x604] ;  /* 0x0001810000117ab9 */ /* 0x000fcc0000000800 */
.L_x_34:
[----:B------:R-:W-:-:S13]  /*2720*/  PLOP3.LUT P3, PT, PT, PT, UP1, 0x80, 0x0 ;  /* 0x000000000000781c */ /* 0x000fda0003f6f018 */
[----:B------:R-:W-:Y:S05]  /*2730*/  @!P3 BRA `(.L_x_24) ;  /* 0x000000000004b947 */ /* 0x000fea0003800000 */
[----:B------:R-:W-:Y:S01]  /*2740*/  BPT.TRAP 0x1 ;  /* 0x000000040000795c */ /* 0x000fe20000300000 */
.L_x_24:
[----:B------:R-:W-:Y:S01]  /*2750*/  ULEA UR6, UR15, UR37, 0x3 ;  /* 0x000000250f067291 */ /* 0x000fe2000f8e183f */
[----:B------:R-:W-:-:S08]  /*2760*/  SHF.L.U32 R4, R7, 0x1f, RZ ;  /* 0x0000001f07047819 */ /* 0x000fd000000006ff */
[----:B------:R-:W1:Y:S02]  /*2770*/  SYNCS.PHASECHK.TRANS64.TRYWAIT P2, [UR6+0x7000], R4 ;  /* 0x00700004ff0075a7 */ /* 0x000e640008040146 */
[----:B-1----:R-:W-:Y:S05]  /*2780*/  @!P2 BRA `(.L_x_25) ;  /* 0x0000005000d4a947 */ /* 0x002fea0003800000 */
.L_x_103:
[----:B------:R-:W-:Y:S01]  /*2790*/  ULEA UR6, UR15, UR14, 0x8 ;  /* 0x0000000e0f067291 */ /* 0x000fe2000f8e403f */
[----:B------:R-:W-:Y:S01]  /*27a0*/  WARPGROUP.ARRIVE ;  /* 0x00000000000079c5 */ /* 0x000fe20000000000 */
[----:B------:R-:W-:Y:S01]  /*27b0*/  UMOV UR7, 0x80000020 ;  /* 0x8000002000077882 */ /* 0x000fe20000000000 */
[----:B------:R-:W-:Y:S01]  /*27c0*/  UMOV UR11, 0x80000020 ;  /* 0x80000020000b7882 */ /* 0x000fe20000000000 */
[----:B------:R-:W-:Y:S02]  /*27d0*/  UIADD3 UR10, UR6, 0x2, URZ ;  /* 0x00000002060a7890 */ /* 0x000fe4000fffe03f */
[----:B------:R-:W-:-:S03]  /*27e0*/  UIADD3 UR15, UR15, 0x1, URZ ;  /* 0x000000010f0f7890 */ /* 0x000fc6000fffe03f */
[----:B------:R-:W-:Y:S01]  /*27f0*/  HGMMA.64x64x16.F32 R24, gdesc[UR4], RZ, !UPT, gsb0 ;  /* 0x00e00000041879f0 */ /* 0x000fe2000c0008ff */
[----:B------:R-:W-:-:S04]  /*2800*/  UISETP.NE.AND UP0, UPT, UR15, 0x5, UPT ;  /* 0x000000050f00788c */ /* 0x000fc8000bf05270 */
[----:B------:R-:W-:Y:S02]  /*2810*/  USEL UR6, URZ, 0x1, UP0 ;  /* 0x000000013f067887 */ /* 0x000fe40008000000 */
[----:B------:R-:W-:-:S04]  /*2820*/  USEL UR15, UR15, URZ, UP0 ;  /* 0x0000003f0f0f7287 */ /* 0x000fc80008000000 */
[----:B------:R-:W-:Y:S01]  /*2830*/  LOP3.LUT R72, R7, UR6, RZ, 0x3c, !PT ;  /* 0x0000000607487c12 */ /* 0x000fe2000f8e3cff */
[----:B------:R-:W-:Y:S02]  /*2840*/  WARPGROUP.DEPBAR.LE gsb0, 0x0 ;  /* 0x00008000000079c5 */ /* 0x000fe40000010000 */
[----:B------:R-:W-:-:S06]  /*2850*/  WARPGROUP.ARRIVE ;  /* 0x00000000000079c5 */ /* 0x000fcc0000000000 */
[----:B------:R-:W-:Y:S03]  /*2860*/  HGMMA.64x64x16.F32 R24, gdesc[UR8], R24, gsb0 ;  /* 0x00e00000081879f0 */ /* 0x000fe60008000818 */
[----:B------:R-:W-:Y:S02]  /*2870*/  WARPGROUP.DEPBAR.LE gsb0, 0x0 ;  /* 0x00008000000079c5 */ /* 0x000fe40000010000 */
[----:B------:R-:W-:Y:S05]  /*2880*/  @!P3 BRA `(.L_x_26) ;  /* 0x000000000004b947 */ /* 0x000fea0003800000 */
[----:B------:R-:W-:Y:S01]  /*2890*/  BPT.TRAP 0x1 ;  /* 0x000000040000795c */ /* 0x000fe20000300000 */
.L_x_26:
[----:B-1----:R-:W-:Y:S01]  /*28a0*/  FMNMX R4, R24, R9, !PT ;  /* 0x0000000918047209 */ /* 0x002fe20007800000 */
[----:B------:R-:W-:Y:S01]  /*28b0*/  ULEA UR6, UR15, UR37, 0x3 ;  /* 0x000000250f067291 */ /* 0x000fe2000f8e183f */
[----:B------:R-:W-:Y:S02]  /*28c0*/  FMNMX R8, R26, R11, !PT ;  /* 0x0000000b1a087209 */ /* 0x000fe40007800000 */
[----:B------:R-:W-:Y:S02]  /*28d0*/  FMNMX R7, R25, R4, !PT ;  /* 0x0000000419077209 */ /* 0x000fe40007800000 */
[----:B------:R-:W-:Y:S02]  /*28e0*/  FMNMX R13, R27, R8, !PT ;  /* 0x000000081b0d7209 */ /* 0x000fe40007800000 */
[----:B------:R-:W-:Y:S02]  /*28f0*/  FMNMX R4, R28, R7, !PT ;  /* 0x000000071c047209 */ /* 0x000fe40007800000 */
[----:B------:R-:W-:-:S02]  /*2900*/  FMNMX R8, R30, R13, !PT ;  /* 0x0000000d1e087209 */ /* 0x000fc40007800000 */
[----:B------:R-:W-:Y:S02]  /*2910*/  FMNMX R7, R29, R4, !PT ;  /* 0x000000041d077209 */ /* 0x000fe40007800000 */
[----:B------:R-:W-:Y:S02]  /*2920*/  FMNMX R13, R31, R8, !PT ;  /* 0x000000081f0d7209 */ /* 0x000fe40007800000 */
[----:B------:R-:W-:Y:S02]  /*2930*/  FMNMX R4, R32, R7, !PT ;  /* 0x0000000720047209 */ /* 0x000fe40007800000 */
[----:B------:R-:W-:Y:S02]  /*2940*/  FMNMX R8, R34, R13, !PT ;  /* 0x0000000d22087209 */ /* 0x000fe40007800000 */
[----:B------:R-:W-:Y:S02]  /*2950*/  FMNMX R7, R33, R4, !PT ;  /* 0x0000000421077209 */ /* 0x000fe40007800000 */
[----:B------:R-:W-:-:S02]  /*2960*/  FMNMX R13, R35, R8, !PT ;  /* 0x00000008230d7209 */ /* 0x000fc40007800000 */
[----:B------:R-:W-:-:S04]  /*2970*/  FMNMX R4, R36, R7, !PT ;  /* 0x0000000724047209 */ /* 0x000fc80007800000 */
        /* <DEDUP_REMOVED lines=8> */
[----:B------:R-:W-:-:S05]  /*2a00*/  FMNMX R6, R53, R4, !PT ;  /* 0x0000000435067209 */ /* 0x000fca0007800000 */
[----:B------:R-:W1:Y:S02]  /*2a10*/  SHFL.BFLY PT, R7, R6, 0x1, 0x1f ;  /* 0x0c201f0006077f89 */ /* 0x000e6400000e0000 */
[----:B-1----:R-:W-:Y:S02]  /*2a20*/  FMNMX R7, R6, R7, !PT ;  /* 0x0000000706077209 */ /* 0x002fe40007800000 */
[----:B------:R-:W-:-:S03]  /*2a30*/  FMNMX R6, R38, R13, !PT ;  /* 0x0000000d26067209 */ /* 0x000fc60007800000 */
[----:B------:R-:W1:Y:S01]  /*2a40*/  SHFL.BFLY PT, R4, R7, 0x2, 0x1f ;  /* 0x0c401f0007047f89 */ /* 0x000e6200000e0000 */
[----:B------:R-:W-:-:S04]  /*2a50*/  FMNMX R13, R39, R6, !PT ;  /* 0x00000006270d7209 */ /* 0x000fc80007800000 */
[----:B------:R-:W-:-:S04]  /*2a60*/  FMNMX R6, R42, R13, !PT ;  /* 0x0000000d2a067209 */ /* 0x000fc80007800000 */
[----:B------:R-:W-:-:S04]  /*2a70*/  FMNMX R13, R43, R6, !PT ;  /* 0x000000062b0d7209 */ /* 0x000fc80007800000 */
[----:B------:R-:W-:-:S04]  /*2a80*/  FMNMX R6, R46, R13, !PT ;  /* 0x0000000d2e067209 */ /* 0x000fc80007800000 */
[----:B------:R-:W-:-:S04]  /*2a90*/  FMNMX R13, R47, R6, !PT ;  /* 0x000000062f0d7209 */ /* 0x000fc80007800000 */
[----:B------:R-:W-:Y:S02]  /*2aa0*/  FMNMX R6, R50, R13, !PT ;  /* 0x0000000d32067209 */ /* 0x000fe40007800000 */
[----:B-1----:R-:W-:Y:S02]  /*2ab0*/  FMNMX R4, R7, R4, !PT ;  /* 0x0000000407047209 */ /* 0x002fe40007800000 */
[----:B------:R-:W-:Y:S02]  /*2ac0*/  FMNMX R13, R51, R6, !PT ;  /* 0x00000006330d7209 */ /* 0x000fe40007800000 */
[----:B------:R-:W-:Y:S02]  /*2ad0*/  FSETP.NEU.AND P2, PT, R4, -INF , PT ;  /* 0xff8000000400780b */ /* 0x000fe40003f4d000 */
[----:B------:R-:W-:Y:S02]  /*2ae0*/  FMNMX R6, R54, R13, !PT ;  /* 0x0000000d36067209 */ /* 0x000fe40007800000 */
[----:B------:R-:W-:-:S02]  /*2af0*/  FSEL R8, R4, RZ, P2 ;  /* 0x000000ff04087208 */ /* 0x000fc40001000000 */
[----:B------:R-:W-:-:S03]  /*2b00*/  FMNMX R6, R55, R6, !PT ;  /* 0x0000000637067209 */ /* 0x000fc60007800000 */
[C---:B------:R-:W-:Y:S01]  /*2b10*/  FMUL R7, R8.reuse, UR17 ;  /* 0x0000001108077c20 */ /* 0x040fe20008400000 */
[----:B------:R-:W-:Y:S01]  /*2b20*/  FADD R8, -R8, R9 ;  /* 0x0000000908087221 */ /* 0x000fe20000000100 */
[----:B------:R-:W1:Y:S02]  /*2b30*/  SHFL.BFLY PT, R13, R6, 0x1, 0x1f ;  /* 0x0c201f00060d7f89 */ /* 0x000e6400000e0000 */
[--C-:B------:R-:W-:Y:S01]  /*2b40*/  FFMA R24, R24, UR17, -R7.reuse ;  /* 0x0000001118187c23 */ /* 0x100fe20008000807 */
[--C-:B------:R-:W-:Y:S01]  /*2b50*/  FFMA R25, R25, UR17, -R7.reuse ;  /* 0x0000001119197c23 */ /* 0x100fe20008000807 */
[--C-:B------:R-:W-:Y:S01]  /*2b60*/  FFMA R28, R28, UR17, -R7.reuse ;  /* 0x000000111c1c7c23 */ /* 0x100fe20008000807 */
[--C-:B------:R-:W-:Y:S01]  /*2b70*/  FFMA R32, R32, UR17, -R7.reuse ;  /* 0x0000001120207c23 */ /* 0x100fe20008000807 */
[--C-:B------:R-:W-:Y:S01]  /*2b80*/  FFMA R29, R29, UR17, -R7.reuse ;  /* 0x000000111d1d7c23 */ /* 0x100fe20008000807 */
[----:B------:R-:W-:Y:S01]  /*2b90*/  FSETP.GEU.AND P5, PT, R24, -126, PT ;  /* 0xc2fc00001800780b */ /* 0x000fe20003fae000 */
        /* <DEDUP_REMOVED lines=9> */
[--C-:B------:R-:W-:Y:S01]  /*2c30*/  FFMA R44, R44, UR17, -R7.reuse ;  /* 0x000000112c2c7c23 */ /* 0x100fe20008000807 */
[--C-:B------:R-:W-:Y:S01]  /*2c40*/  FFMA R45, R45, UR17, -R7.reuse ;  /* 0x000000112d2d7c23 */ /* 0x100fe20008000807 */
[--C-:B------:R-:W-:Y:S01]  /*2c50*/  FFMA R48, R48, UR17, -R7.reuse ;  /* 0x0000001130307c23 */ /* 0x100fe20008000807 */
[----:B------:R-:W-:Y:S01]  /*2c60*/  @!P5 FMUL R24, R24, 0.5 ;  /* 0x3f0000001818d820 */ /* 0x000fe20000400000 */
[--C-:B------:R-:W-:Y:S01]  /*2c70*/  FFMA R49, R49, UR17, -R7.reuse ;  /* 0x0000001131317c23 */ /* 0x100fe20008000807 */
[----:B------:R-:W-:Y:S01]  /*2c80*/  @!P3 FMUL R25, R25, 0.5 ;  /* 0x3f0000001919b820 */ /* 0x000fe20000400000 */
[--C-:B------:R-:W-:Y:S01]  /*2c90*/  FFMA R52, R52, UR17, -R7.reuse ;  /* 0x0000001134347c23 */ /* 0x100fe20008000807 */
[----:B------:R-:W-:Y:S01]  /*2ca0*/  @!P2 FMUL R28, R28, 0.5 ;  /* 0x3f0000001c1ca820 */ /* 0x000fe20000400000 */
[----:B-1----:R-:W-:Y:S01]  /*2cb0*/  FMNMX R6, R6, R13, !PT ;  /* 0x0000000d06067209 */ /* 0x002fe20007800000 */
[----:B------:R-:W1:Y:S01]  /*2cc0*/  MUFU.EX2 R24, R24 ;  /* 0x0000001800187308 */ /* 0x000e620000000800 */
[----:B------:R-:W-:Y:S01]  /*2cd0*/  @!P6 FMUL R32, R32, 0.5 ;  /* 0x3f0000002020e820 */ /* 0x000fe20000400000 */
[----:B------:R-:W-:Y:S01]  /*2ce0*/  @!P4 FMUL R29, R29, 0.5 ;  /* 0x3f0000001d1dc820 */ /* 0x000fe20000400000 */
[----:B------:R-:W-:Y:S01]  /*2cf0*/  FFMA R53, R53, UR17, -R7 ;  /* 0x0000001135357c23 */ /* 0x000fe20008000807 */
[----:B------:R-:W2:Y:S01]  /*2d00*/  SHFL.BFLY PT, R17, R6, 0x2, 0x1f ;  /* 0x0c401f0006117f89 */ /* 0x000ea200000e0000 */
[----:B------:R-:W-:-:S03]  /*2d10*/  FMUL R8, R8, UR17 ;  /* 0x0000001108087c20 */ /* 0x000fc60008400000 */
[----:B------:R-:W3:Y:S08]  /*2d20*/  MUFU.EX2 R25, R25 ;  /* 0x0000001900197308 */ /* 0x000ef00000000800 */
[----:B------:R-:W4:Y:S01]  /*2d30*/  MUFU.EX2 R28, R28 ;  /* 0x0000001c001c7308 */ /* 0x000f220000000800 */
[----:B-1----:R-:W-:Y:S01]  /*2d40*/  @!P5 FMUL R24, R24, R24 ;  /* 0x000000181818d220 */ /* 0x002fe20000400000 */
[----:B------:R-:W-:-:S06]  /*2d50*/  FSETP.GEU.AND P5, PT, R33, -126, PT ;  /* 0xc2fc00002100780b */ /* 0x000fcc0003fae000 */
[----:B------:R-:W1:Y:S01]  /*2d60*/  MUFU.EX2 R32, R32 ;  /* 0x0000002000207308 */ /* 0x000e620000000800 */
[----:B---3--:R-:W-:Y:S01]  /*2d70*/  @!P3 FMUL R25, R25, R25 ;  /* 0x000000191919b220 */ /* 0x008fe20000400000 */
[----:B------:R-:W-:Y:S02]  /*2d80*/  FSETP.GEU.AND P3, PT, R36, -126, PT ;  /* 0xc2fc00002400780b */ /* 0x000fe40003f6e000 */
[----:B--2---:R-:W-:-:S03]  /*2d90*/  FMNMX R6, R6, R17, !PT ;  /* 0x0000001106067209 */ /* 0x004fc60007800000 */
[----:B------:R-:W-:Y:S01]  /*2da0*/  @!P5 FMUL R33, R33, 0.5 ;  /* 0x3f0000002121d820 */ /* 0x000fe20000400000 */
[----:B------:R-:W2:Y:S01]  /*2db0*/  MUFU.EX2 R29, R29 ;  /* 0x0000001d001d7308 */ /* 0x000ea20000000800 */
[----:B----4-:R-:W-:Y:S01]  /*2dc0*/  @!P2 FMUL R28, R28, R28 ;  /* 0x0000001c1c1ca220 */ /* 0x010fe20000400000 */
[----:B------:R-:W-:-:S05]  /*2dd0*/  FSETP.GEU.AND P2, PT, R37, -126, PT ;  /* 0xc2fc00002500780b */ /* 0x000fca0003f4e000 */
[----:B------:R-:W-:Y:S01]  /*2de0*/  @!P3 FMUL R36, R36, 0.5 ;  /* 0x3f0000002424b820 */ /* 0x000fe20000400000 */
[----:B------:R-:W3:Y:S01]  /*2df0*/  MUFU.EX2 R33, R33 ;  /* 0x0000002100217308 */ /* 0x000ee20000000800 */
[----:B-1----:R-:W-:Y:S01]  /*2e00*/  @!P6 FMUL R32, R32, R32 ;  /* 0x000000202020e220 */ /* 0x002fe20000400000 */
[----:B------:R-:W-:-:S05]  /*2e10*/  FSETP.GEU.AND P6, PT, R41, -126, PT ;  /* 0xc2fc00002900780b */ /* 0x000fca0003fce000 */
[----:B------:R-:W-:Y:S01]  /*2e20*/  @!P2 FMUL R37, R37, 0.5 ;  /* 0x3f0000002525a820 */ /* 0x000fe20000400000 */
[----:B------:R-:W1:Y:S01]  /*2e30*/  MUFU.EX2 R36, R36 ;  /* 0x0000002400247308 */ /* 0x000e620000000800 */
[----:B--2---:R-:W-:Y:S01]  /*2e40*/  @!P4 FMUL R29, R29, R29 ;  /* 0x0000001d1d1dc220 */ /* 0x004fe20000400000 */
[----:B------:R-:W-:-:S05]  /*2e50*/  FSETP.GEU.AND P4, PT, R40, -126, PT ;  /* 0xc2fc00002800780b */ /* 0x000fca0003f8e000 */
[----:B------:R-:W-:Y:S01]  /*2e60*/  @!P6 FMUL R41, R41, 0.5 ;  /* 0x3f0000002929e820 */ /* 0x000fe20000400000 */
[----:B------:R-:W2:Y:S01]  /*2e70*/  MUFU.EX2 R37, R37 ;  /* 0x0000002500257308 */ /* 0x000ea20000000800 */
[----:B---3--:R-:W-:Y:S01]  /*2e80*/  @!P5 FMUL R33, R33, R33 ;  /* 0x000000212121d220 */ /* 0x008fe20000400000 */
        /* <DEDUP_REMOVED lines=12> */
[----:B------:R-:W-:-:S03]  /*2f50*/  FSETP.NEU.AND P6, PT, R6, -INF , PT ;  /* 0xff8000000600780b */ /* 0x000fc60003fcd000 */
[----:B------:R-:W-:Y:S01]  /*2f60*/  FADD R9, R25, R10 ;  /* 0x0000000a19097221 */ /* 0x000fe20000000000 */
[----:B------:R-:W-:Y:S01]  /*2f70*/  FSEL R18, R6, RZ, P6 ;  /* 0x000000ff06127208 */ /* 0x000fe20003000000 */
[----:B------:R-:W-:Y:S01]  /*2f80*/  @!P2 FMUL R48, R48, 0.5 ;  /* 0x3f0000003030a820 */ /* 0x000fe20000400000 */
[----:B------:R-:W3:Y:S01]  /*2f90*/  MUFU.EX2 R12, R45 ;  /* 0x0000002d000c7308 */ /* 0x000ee20000000800 */
[----:B-1----:R-:W-:Y:S01]  /*2fa0*/  @!P4 FMUL R13, R13, R13 ;  /* 0x0000000d0d0dc220 */ /* 0x002fe20000400000 */
[----:B------:R-:W-:Y:S01]  /*2fb0*/  FSETP.GEU.AND P4, PT, R49, -126, PT ;  /* 0xc2fc00003100780b */ /* 0x000fe20003f8e000 */
[----:B------:R-:W-:Y:S01]  /*2fc0*/  FMUL R19, R18, UR17 ;  /* 0x0000001112137c20 */ /* 0x000fe20008400000 */
[----:B------:R-:W-:Y:S01]  /*2fd0*/  FSETP.GEU.AND P6, PT, R52, -126, PT ;  /* 0xc2fc00003400780b */ /* 0x000fe20003fce000 */
[----:B------:R-:W-:Y:S01]  /*2fe0*/  FADD R18, -R18, R11 ;  /* 0x0000000b12127221 */ /* 0x000fe20000000100 */
[----:B------:R-:W-:Y:S01]  /*2ff0*/  FADD R11, R24, R13 ;  /* 0x0000000d180b7221 */ /* 0x000fe20000000000 */
[--C-:B------:R-:W-:Y:S01]  /*3000*/  FFMA R26, R26, UR17, -R19.reuse ;  /* 0x000000111a1a7c23 */ /* 0x100fe20008000813 */
[----:B------:R-:W1:Y:S01]  /*3010*/  MUFU.EX2 R17, R48 ;  /* 0x0000003000117308 */ /* 0x000e620000000800 */
[----:B--2---:R-:W-:Y:S01]  /*3020*/  @!P5 FMUL R15, R15, R15 ;  /* 0x0000000f0f0fd220 */ /* 0x004fe20000400000 */
[----:B------:R-:W-:Y:S01]  /*3030*/  FSETP.GEU.AND P5, PT, R53, -126, PT ;  /* 0xc2fc00003500780b */ /* 0x000fe20003fae000 */
[--C-:B------:R-:W-:Y:S01]  /*3040*/  FFMA R20, R27, UR17, -R19.reuse ;  /* 0x000000111b147c23 */ /* 0x100fe20008000813 */
[--C-:B------:R-:W-:Y:S01]  /*3050*/  FFMA R21, R30, UR17, -R19.reuse ;  /* 0x000000111e157c23 */ /* 0x100fe20008000813 */
[--C-:B------:R-:W-:Y:S01]  /*3060*/  FFMA R22, R31, UR17, -R19.reuse ;  /* 0x000000111f167c23 */ /* 0x100fe20008000813 */
[--C-:B------:R-:W-:Y:S01]  /*3070*/  FFMA R23, R34, UR17, -R19.reuse ;  /* 0x0000001122177c23 */ /* 0x100fe20008000813 */
[----:B------:R-:W-:Y:S01]  /*3080*/  @!P4 FMUL R49, R49, 0.5 ;  /* 0x3f0000003131c820 */ /* 0x000fe20000400000 */
[--C-:B------:R-:W-:Y:S01]  /*3090*/  FFMA R42, R42, UR17, -R19.reuse ;  /* 0x000000112a2a7c23 */ /* 0x100fe20008000813 */
[----:B---3--:R-:W-:Y:S01]  /*30a0*/  @!P3 FMUL R12, R12, R12 ;  /* 0x0000000c0c0cb220 */ /* 0x008fe20000400000 */
[----:B------:R-:W-:Y:S01]  /*30b0*/  FSETP.GEU.AND P3, PT, R26, -126, PT ;  /* 0xc2fc00001a00780b */ /* 0x000fe20003f6e000 */
[----:B------:R-:W2:Y:S01]  /*30c0*/  MUFU.EX2 R14, R49 ;  /* 0x00000031000e7308 */ /* 0x000ea20000000800 */
[----:B------:R-:W-:Y:S01]  /*30d0*/  @!P6 FMUL R52, R52, 0.5 ;  /* 0x3f0000003434e820 */ /* 0x000fe20000400000 */
[--C-:B------:R-:W-:Y:S01]  /*30e0*/  FFMA R43, R43, UR17, -R19.reuse ;  /* 0x000000112b2b7c23 */ /* 0x100fe20008000813 */
[--C-:B------:R-:W-:Y:S01]  /*30f0*/  FFMA R46, R46, UR17, -R19.reuse ;  /* 0x000000112e2e7c23 */ /* 0x100fe20008000813 */
[----:B------:R-:W-:Y:S01]  /*3100*/  @!P5 FMUL R53, R53, 0.5 ;  /* 0x3f0000003535d820 */ /* 0x000fe20000400000 */
[--C-:B------:R-:W-:Y:S01]  /*3110*/  FFMA R47, R47, UR17, -R19.reuse ;  /* 0x000000112f2f7c23 */ /* 0x100fe20008000813 */
[----:B-1----:R-:W-:Y:S01]  /*3120*/  @!P2 FMUL R17, R17, R17 ;  /* 0x000000111111a220 */ /* 0x002fe20000400000 */
[----:B------:R-:W-:Y:S01]  /*3130*/  FSETP.GEU.AND P2, PT, R20, -126, PT ;  /* 0xc2fc00001400780b */ /* 0x000fe20003f4e000 */
[----:B------:R-:W1:Y:S01]  /*3140*/  MUFU.EX2 R7, R52 ;  /* 0x0000003400077308 */ /* 0x000e620000000800 */
[--C-:B------:R-:W-:Y:S01]  /*3150*/  FFMA R50, R50, UR17, -R19.reuse ;  /* 0x0000001132327c23 */ /* 0x100fe20008000813 */
[--C-:B------:R-:W-:Y:S01]  /*3160*/  FFMA R51, R51, UR17, -R19.reuse ;  /* 0x0000001133337c23 */ /* 0x100fe20008000813 */
[--C-:B------:R-:W-:Y:S01]  /*3170*/  FFMA R54, R54, UR17, -R19.reuse ;  /* 0x0000001136367c23 */ /* 0x100fe20008000813 */
[----:B------:R-:W-:Y:S01]  /*3180*/  @!P3 FMUL R26, R26, 0.5 ;  /* 0x3f0000001a1ab820 */ /* 0x000fe20000400000 */
[----:B------:R-:W-:Y:S01]  /*3190*/  FFMA R55, R55, UR17, -R19 ;  /* 0x0000001137377c23 */ /* 0x000fe20008000813 */
[----:B------:R-:W-:-:S02]  /*31a0*/  F2FP.F16.F32.PACK_AB R24, R25, R24 ;  /* 0x000000181918723e */ /* 0x000fc400000000ff */
[----:B------:R-:W3:Y:S01]  /*31b0*/  MUFU.EX2 R16, R53 ;  /* 0x0000003500107308 */ /* 0x000ee20000000800 */
[----:B--2---:R-:W-:Y:S01]  /*31c0*/  @!P4 FMUL R14, R14, R14 ;  /* 0x0000000e0e0ec220 */ /* 0x004fe20000400000 */
[----:B------:R-:W-:Y:S02]  /*31d0*/  FSETP.GEU.AND P4, PT, R21, -126, PT ;  /* 0xc2fc00001500780b */ /* 0x000fe40003f8e000 */
[----:B------:R-:W-:-:S04]  /*31e0*/  @!P2 FMUL R20, R20, 0.5 ;  /* 0x3f0000001414a820 */ /* 0x000fc80000400000 */
[----:B------:R2:W4:Y:S01]  /*31f0*/  MUFU.EX2 R27, R26 ;  /* 0x0000001a001b7308 */ /* 0x0005220000000800 */
[----:B-1----:R-:W-:Y:S01]  /*3200*/  @!P6 FMUL R7, R7, R7 ;  /* 0x000000070707e220 */ /* 0x002fe20000400000 */
[----:B------:R-:W-:-:S05]  /*3210*/  FSETP.GEU.AND P6, PT, R22, -126, PT ;  /* 0xc2fc00001600780b */ /* 0x000fca0003fce000 */
[----:B------:R-:W-:Y:S01]  /*3220*/  @!P4 FMUL R21, R21, 0.5 ;  /* 0x3f0000001515c820 */ /* 0x000fe20000400000 */
[----:B------:R1:W5:Y:S01]  /*3230*/  MUFU.EX2 R30, R20 ;  /* 0x00000014001e7308 */ /* 0x0003620000000800 */
[----:B--2---:R-:W-:Y:S01]  /*3240*/  FFMA R26, R35, UR17, -R19 ;  /* 0x00000011231a7c23 */ /* 0x004fe20008000813 */
[----:B---3--:R-:W-:Y:S01]  /*3250*/  @!P5 FMUL R16, R16, R16 ;  /* 0x000000101010d220 */ /* 0x008fe20000400000 */
[----:B------:R-:W-:-:S04]  /*3260*/  FSETP.GEU.AND P5, PT, R23, -126, PT ;  /* 0xc2fc00001700780b */ /* 0x000fc80003fae000 */
[----:B------:R-:W-:Y:S01]  /*3270*/  @!P6 FMUL R22, R22, 0.5 ;  /* 0x3f0000001616e820 */ /* 0x000fe20000400000 */
[----:B------:R2:W3:Y:S01]  /*3280*/  MUFU.EX2 R31, R21 ;  /* 0x00000015001f7308 */ /* 0x0004e20000000800 */
[----:B----4-:R-:W-:Y:S01]  /*3290*/  @!P3 FMUL R27, R27, R27 ;  /* 0x0000001b1b1bb220 */ /* 0x010fe20000400000 */
[----:B------:R-:W-:Y:S01]  /*32a0*/  FSETP.GEU.AND P3, PT, R26, -126, PT ;  /* 0xc2fc00001a00780b */ /* 0x000fe20003f6e000 */
[----:B-1----:R-:W-:-:S05]  /*32b0*/  FFMA R20, R38, UR17, -R19 ;  /* 0x0000001126147c23 */ /* 0x002fca0008000813 */
[----:B------:R-:W-:Y:S01]  /*32c0*/  @!P5 FMUL R23, R23, 0.5 ;  /* 0x3f0000001717d820 */ /* 0x000fe20000400000 */
[----:B--2---:R-:W-:Y:S01]  /*32d0*/  FFMA R21, R39, UR17, -R19 ;  /* 0x0000001127157c23 */ /* 0x004fe20008000813 */
[----:B-----5:R-:W-:Y:S01]  /*32e0*/  @!P2 FMUL R30, R30, R30 ;  /* 0x0000001e1e1ea220 */ /* 0x020fe20000400000 */
[----:B------:R-:W-:Y:S01]  /*32f0*/  FSETP.GEU.AND P2, PT, R20, -126, PT ;  /* 0xc2fc00001400780b */ /* 0x000fe20003f4e000 */
[----:B------:R1:W2:Y:S01]  /*3300*/  MUFU.EX2 R34, R22 ;  /* 0x0000001600227308 */ /* 0x0002a20000000800 */
[----:B------:R-:W-:Y:S02]  /*3310*/  FADD R19, R29, R12 ;  /* 0x0000000c1d137221 */ /* 0x000fe40000000000 */
[----:B------:R-:W-:Y:S01]  /*3320*/  @!P3 FMUL R26, R26, 0.5 ;  /* 0x3f0000001a1ab820 */ /* 0x000fe20000400000 */
[----:B------:R-:W-:Y:S01]  /*3330*/  F2FP.F16.F32.PACK_AB R25, R30, R27 ;  /* 0x0000001b1e19723e */ /* 0x000fe200000000ff */
[----:B---3--:R-:W-:Y:S01]  /*3340*/  @!P4 FMUL R31, R31, R31 ;  /* 0x0000001f1f1fc220 */ /* 0x008fe20000400000 */
[----:B------:R-:W-:-:S02]  /*3350*/  FSETP.GEU.AND P4, PT, R21, -126, PT ;  /* 0xc2fc00001500780b */ /* 0x000fc40003f8e000 */
[----:B------:R-:W3:Y:S01]  /*3360*/  MUFU.EX2 R35, R23 ;  /* 0x0000001700237308 */ /* 0x000ee20000000800 */
[----:B-1----:R-:W-:-:S03]  /*3370*/  FADD R22, R37, R16 ;  /* 0x0000001025167221 */ /* 0x002fc60000000000 */
[----:B------:R-:W-:Y:S01]  /*3380*/  @!P2 FMUL R20, R20, 0.5 ;  /* 0x3f0000001414a820 */ /* 0x000fe20000400000 */
[----:B------:R-:W-:-:S03]  /*3390*/  FADD R22, R19, R22 ;  /* 0x0000001613167221 */ /* 0x000fc60000000000 */
[----:B------:R1:W4:Y:S01]  /*33a0*/  MUFU.EX2 R38, R26 ;  /* 0x0000001a00267308 */ /* 0x0003220000000800 */
[----:B--2---:R-:W-:Y:S01]  /*33b0*/  @!P6 FMUL R34, R34, R34 ;  /* 0x000000222222e220 */ /* 0x004fe20000400000 */
[----:B------:R-:W-:Y:S01]  /*33c0*/  FSETP.GEU.AND P6, PT, R42, -126, PT ;  /* 0xc2fc00002a00780b */ /* 0x000fe20003fce000 */
[----:B------:R-:W-:-:S05]  /*33d0*/  @!P4 FMUL R21, R21, 0.5 ;  /* 0x3f0000001515c820 */ /* 0x000fca0000400000 */
[----:B------:R2:W5:Y:S01]  /*33e0*/  MUFU.EX2 R39, R20 ;  /* 0x0000001400277308 */ /* 0x0005620000000800 */
[----:B---3--:R-:W-:Y:S01]  /*33f0*/  @!P5 FMUL R35, R35, R35 ;  /* 0x000000232323d220 */ /* 0x008fe20000400000 */
[----:B------:R-:W-:Y:S01]  /*3400*/  FSETP.GEU.AND P5, PT, R43, -126, PT ;  /* 0xc2fc00002b00780b */ /* 0x000fe20003fae000 */
[----:B-1----:R-:W-:Y:S01]  /*3410*/  FMUL R26, R18, UR17 ;  /* 0x00000011121a7c20 */ /* 0x002fe20008400000 */
[----:B------:R-:W-:-:S03]  /*3420*/  FADD R18, R33, R14 ;  /* 0x0000000e21127221 */ /* 0x000fc60000000000 */
[----:B------:R-:W-:Y:S01]  /*3430*/  @!P6 FMUL R42, R42, 0.5 ;  /* 0x3f0000002a2ae820 */ /* 0x000fe20000400000 */
[----:B------:R1:W3:Y:S01]  /*3440*/  MUFU.EX2 R40, R21 ;  /* 0x0000001500287308 */ /* 0x0002e20000000800 */
[----:B----4-:R-:W-:Y:S01]  /*3450*/  @!P3 FMUL R38, R38, R38 ;  /* 0x000000262626b220 */ /* 0x010fe20000400000 */
[----:B------:R-:W-:Y:S01]  /*3460*/  FSETP.GEU.AND P3, PT, R46, -126, PT ;  /* 0xc2fc00002e00780b */ /* 0x000fe20003f6e000 */
[----:B------:R-:W-:Y:S01]  /*3470*/  FADD R23, R9, R18 ;  /* 0x0000001209177221 */ /* 0x000fe20000000000 */
[----:B--2---:R-:W-:Y:S01]  /*3480*/  FADD R20, R32, R17 ;  /* 0x0000001120147221 */ /* 0x004fe20000000000 */
[----:B------:R-:W-:Y:S02]  /*3490*/  FADD R18, R28, R15 ;  /* 0x0000000f1c127221 */ /* 0x000fe40000000000 */
[----:B------:R-:W-:Y:S01]  /*34a0*/  @!P5 FMUL R43, R43, 0.5 ;  /* 0x3f0000002b2bd820 */ /* 0x000fe20000400000 */
[----:B------:R-:W2:Y:S01]  /*34b0*/  MUFU.EX2 R42, R42 ;  /* 0x0000002a002a7308 */ /* 0x000ea20000000800 */
[----:B-----5:R-:W-:Y:S01]  /*34c0*/  @!P2 FMUL R39, R39, R39 ;  /* 0x000000272727a220 */ /* 0x020fe20000400000 */
[----:B------:R-:W-:Y:S01]  /*34d0*/  FSETP.GEU.AND P2, PT, R47, -126, PT ;  /* 0xc2fc00002f00780b */ /* 0x000fe20003f4e000 */
[----:B-1----:R-:W-:Y:S01]  /*34e0*/  FADD R21, R36, R7 ;  /* 0x0000000724157221 */ /* 0x002fe20000000000 */
[----:B------:R-:W-:Y:S01]  /*34f0*/  FADD R11, R11, R20 ;  /* 0x000000140b0b7221 */ /* 0x000fe20000000000 */
[----:B------:R-:W-:-:S02]  /*3500*/  FADD R22, R23, R22 ;  /* 0x0000001617167221 */ /* 0x000fc40000000000 */
[----:B------:R-:W-:Y:S01]  /*3510*/  @!P3 FMUL R46, R46, 0.5 ;  /* 0x3f0000002e2eb820 */ /* 0x000fe20000400000 */
[----:B------:R-:W1:Y:S01]  /*3520*/  MUFU.EX2 R43, R43 ;  /* 0x0000002b002b7308 */ /* 0x000e620000000800 */
[----:B---3--:R-:W-:Y:S01]  /*3530*/  @!P4 FMUL R40, R40, R40 ;  /* 0x000000282828c220 */ /* 0x008fe20000400000 */
[----:B------:R-:W-:Y:S01]  /*3540*/  FSETP.GEU.AND P4, PT, R50, -126, PT ;  /* 0xc2fc00003200780b */ /* 0x000fe20003f8e000 */
[----:B------:R-:W-:-:S04]  /*3550*/  FADD R18, R18, R21 ;  /* 0x0000001512127221 */ /* 0x000fc80000000000 */
[----:B------:R-:W-:Y:S01]  /*3560*/  @!P2 FMUL R47, R47, 0.5 ;  /* 0x3f0000002f2fa820 */ /* 0x000fe20000400000 */
[----:B------:R-:W3:Y:S01]  /*3570*/  MUFU.EX2 R46, R46 ;  /* 0x0000002e002e7308 */ /* 0x000ee20000000800 */
[----:B--2---:R-:W-:Y:S01]  /*3580*/  @!P6 FMUL R42, R42, R42 ;  /* 0x0000002a2a2ae220 */ /* 0x004fe20000400000 */
[----:B------:R-:W-:Y:S01]  /*3590*/  FSETP.GEU.AND P6, PT, R51, -126, PT ;  /* 0xc2fc00003300780b */ /* 0x000fe20003fce000 */
[----:B------:R-:W-:Y:S02]  /*35a0*/  FADD R11, R11, R18 ;  /* 0x000000120b0b7221 */ /* 0x000fe40000000000 */
[----:B------:R-:W-:Y:S01]  /*35b0*/  FADD R19, R27, R42 ;  /* 0x0000002a1b137221 */ /* 0x000fe20000000000 */
[----:B------:R-:W-:Y:S01]  /*35c0*/  F2FP.F16.F32.PACK_AB R27, R34, R31 ;  /* 0x0000001f221b723e */ /* 0x000fe200000000ff */
[----:B------:R-:W-:Y:S01]  /*35d0*/  @!P4 FMUL R50, R50, 0.5 ;  /* 0x3f0000003232c820 */ /* 0x000fe20000400000 */
[----:B------:R-:W2:Y:S01]  /*35e0*/  MUFU.EX2 R47, R47 ;  /* 0x0000002f002f7308 */ /* 0x000ea20000000800 */
[----:B-1----:R-:W-:Y:S01]  /*35f0*/  @!P5 FMUL R43, R43, R43 ;  /* 0x0000002b2b2bd220 */ /* 0x002fe20000400000 */
[----:B------:R-:W-:Y:S01]  /*3600*/  FSETP.GEU.AND P5, PT, R54, -126, PT ;  /* 0xc2fc00003600780b */ /* 0x000fe20003fae000 */
[----:B------:R-:W-:Y:S01]  /*3610*/  FADD R22, R11, R22 ;  /* 0x000000160b167221 */ /* 0x000fe20000000000 */
[----:B------:R-:W-:Y:S01]  /*3620*/  SHF.L.U32 R11, R72, 0x1f, RZ ;  /* 0x0000001f480b7819 */ /* 0x000fe200000006ff */
[----:B------:R-:W-:Y:S01]  /*3630*/  FADD R20, R30, R43 ;  /* 0x0000002b1e147221 */ /* 0x000fe20000000000 */
[----:B------:R-:W-:Y:S01]  /*3640*/  F2FP.F16.F32.PACK_AB R30, R37, R36 ;  /* 0x00000024251e723e */ /* 0x000fe200000000ff */
[----:B------:R-:W-:Y:S01]  /*3650*/  @!P6 FMUL R51, R51, 0.5 ;  /* 0x3f0000003333e820 */ /* 0x000fe20000400000 */
[----:B------:R-:W1:Y:S01]  /*3660*/  MUFU.EX2 R50, R50 ;  /* 0x0000003200327308 */ /* 0x000e620000000800 */
[----:B---3--:R-:W-:Y:S01]  /*3670*/  @!P3 FMUL R46, R46, R46 ;  /* 0x0000002e2e2eb220 */ /* 0x008fe20000400000 */
[----:B------:R-:W-:-:S02]  /*3680*/  FSETP.GEU.AND P3, PT, R55, -126, PT ;  /* 0xc2fc00003700780b */ /* 0x000fc40003f6e000 */
[----:B------:R-:W-:Y:S01]  /*3690*/  F2FP.F16.F32.PACK_AB R36, R14, R17 ;  /* 0x000000110e24723e */ /* 0x000fe200000000ff */
[----:B------:R-:W-:Y:S01]  /*36a0*/  FADD R21, R31, R46 ;  /* 0x0000002e1f157221 */ /* 0x000fe20000000000 */
[----:B------:R-:W-:Y:S01]  /*36b0*/  F2FP.F16.F32.PACK_AB R31, R40, R39 ;  /* 0x00000027281f723e */ /* 0x000fe200000000ff */
[----:B------:R-:W-:Y:S01]  /*36c0*/  @!P5 FMUL R54, R54, 0.5 ;  /* 0x3f0000003636d820 */ /* 0x000fe20000400000 */
[----:B------:R-:W3:Y:S01]  /*36d0*/  MUFU.EX2 R51, R51 ;  /* 0x0000003300337308 */ /* 0x000ee20000000800 */
[----:B--2---:R-:W-:Y:S01]  /*36e0*/  @!P2 FMUL R47, R47, R47 ;  /* 0x0000002f2f2fa220 */ /* 0x004fe20000400000 */
[----:B------:R-:W-:-:S03]  /*36f0*/  FSETP.GEU.AND P2, PT, R8, -126, PT ;  /* 0xc2fc00000800780b */ /* 0x000fc60003f4e000 */
[----:B------:R-:W-:Y:S01]  /*3700*/  FADD R41, R34, R47 ;  /* 0x0000002f22297221 */ /* 0x000fe20000000000 */
[----:B------:R-:W-:Y:S01]  /*3710*/  F2FP.F16.F32.PACK_AB R34, R12, R15 ;  /* 0x0000000f0c22723e */ /* 0x000fe200000000ff */
[----:B------:R-:W-:Y:S01]  /*3720*/  @!P3 FMUL R55, R55, 0.5 ;  /* 0x3f0000003737b820 */ /* 0x000fe20000400000 */
[----:B------:R-:W2:Y:S01]  /*3730*/  MUFU.EX2 R54, R54 ;  /* 0x0000003600367308 */ /* 0x000ea20000000800 */
[----:B-1----:R-:W-:Y:S01]  /*3740*/  @!P4 FMUL R50, R50, R50 ;  /* 0x000000323232c220 */ /* 0x002fe20000400000 */
[----:B------:R-:W-:-:S03]  /*3750*/  FSETP.GEU.AND P4, PT, R26, -126, PT ;  /* 0xc2fc00001a00780b */ /* 0x000fc60003f8e000 */
[----:B------:R-:W-:Y:S02]  /*3760*/  FADD R44, R35, R50 ;  /* 0x00000032232c7221 */ /* 0x000fe40000000000 */
[----:B------:R-:W-:Y:S01]  /*3770*/  @!P2 FMUL R8, R8, 0.5 ;  /* 0x3f0000000808a820 */ /* 0x000fe20000400000 */
[----:B------:R-:W1:Y:S01]  /*3780*/  MUFU.EX2 R55, R55 ;  /* 0x0000003700377308 */ /* 0x000e620000000800 */
[----:B---3--:R-:W-:Y:S01]  /*3790*/  @!P6 FMUL R51, R51, R51 ;  /* 0x000000333333e220 */ /* 0x008fe20000400000 */
[----:B------:R-:W-:-:S03]  /*37a0*/  FADD R19, R19, R44 ;  /* 0x0000002c13137221 */ /* 0x000fc60000000000 */
[----:B------:R-:W-:Y:S01]  /*37b0*/  FADD R45, R38, R51 ;  /* 0x00000033262d7221 */ /* 0x000fe20000000000 */
[----:B------:R-:W-:Y:S01]  /*37c0*/  F2FP.F16.F32.PACK_AB R37, R51, R50 ;  /* 0x000000323325723e */ /* 0x000fe200000000ff */
[----:B------:R-:W-:Y:S01]  /*37d0*/  @!P4 FMUL R26, R26, 0.5 ;  /* 0x3f0000001a1ac820 */ /* 0x000fe20000400000 */
[----:B------:R-:W3:Y:S01]  /*37e0*/  MUFU.EX2 R9, R8 ;  /* 0x0000000800097308 */ /* 0x000ee20000000800 */
[----:B--2---:R-:W-:Y:S01]  /*37f0*/  @!P5 FMUL R54, R54, R54 ;  /* 0x000000363636d220 */ /* 0x004fe20000400000 */
[----:B------:R-:W-:-:S06]  /*3800*/  FADD R20, R20, R45 ;  /* 0x0000002d14147221 */ /* 0x000fcc0000000000 */
[----:B------:R2:W4:Y:S01]  /*3810*/  MUFU.EX2 R8, R26 ;  /* 0x0000001a00087308 */ /* 0x0005220000000800 */
[----:B-1----:R-:W-:-:S04]  /*3820*/  @!P3 FMUL R55, R55, R55 ;  /* 0x000000373737b220 */ /* 0x002fc80000400000 */
[----:B------:R-:W-:Y:S01]  /*3830*/  FADD R48, R40, R55 ;  /* 0x0000003728307221 */ /* 0x000fe20000000000 */
[----:B--2---:R-:W-:-:S03]  /*3840*/  FADD R26, R39, R54 ;  /* 0x00000036271a7221 */ /* 0x004fc60000000000 */
[----:B------:R-:W-:Y:S01]  /*3850*/  FADD R41, R41, R48 ;  /* 0x0000003029297221 */ /* 0x000fe20000000000 */
[----:B---3--:R-:W-:Y:S01]  /*3860*/  @!P2 FMUL R9, R9, R9 ;  /* 0x000000090909a220 */ /* 0x008fe20000400000 */
[----:B------:R1:W2:Y:S01]  /*3870*/  SYNCS.PHASECHK.TRANS64.TRYWAIT P2, [UR6+0x7000], R11 ;  /* 0x0070000bff0075a7 */ /* 0x0002a20008040146 */
[----:B------:R-:W-:Y:S01]  /*3880*/  FADD R26, R21, R26 ;  /* 0x0000001a151a7221 */ /* 0x000fe20000000000 */
[----:B------:R-:W-:Y:S01]  /*3890*/  FADD R20, R20, R41 ;  /* 0x0000002914147221 */ /* 0x000fe20000000000 */
[----:B------:R-:W-:Y:S01]  /*38a0*/  FFMA R2, R9, R2, R22 ;  /* 0x0000000209027223 */ /* 0x000fe20000000016 */
[-C--:B------:R-:W-:Y:S01]  /*38b0*/  FMUL R56, R56, R9.reuse ;  /* 0x0000000938387220 */ /* 0x080fe20000400000 */
[----:B------:R-:W-:Y:S01]  /*38c0*/  FADD R19, R19, R26 ;  /* 0x0000001a13137221 */ /* 0x000fe20000000000 */
[----:B----4-:R-:W-:Y:S01]  /*38d0*/  @!P4 FMUL R8, R8, R8 ;  /* 0x000000080808c220 */ /* 0x010fe20000400000 */
[----:B------:R-:W-:Y:S01]  /*38e0*/  F2FP.F16.F32.PACK_AB R26, R29, R28 ;  /* 0x0000001c1d1a723e */ /* 0x000fe200000000ff */
[-C--:B------:R-:W-:Y:S01]  /*38f0*/  FMUL R57, R57, R9.reuse ;  /* 0x0000000939397220 */ /* 0x080fe20000400000 */
[----:B------:R-:W-:Y:S01]  /*3900*/  FADD R19, R19, R20 ;  /* 0x0000001413137221 */ /* 0x000fe20000000000 */
[----:B------:R-:W-:Y:S01]  /*3910*/  F2FP.F16.F32.PACK_AB R28, R33, R32 ;  /* 0x00000020211c723e */ /* 0x000fe200000000ff */
[----:B------:R-:W-:Y:S01]  /*3920*/  FMUL R60, R60, R9 ;  /* 0x000000093c3c7220 */ /* 0x000fe20000400000 */
[----:B------:R-:W-:Y:S01]  /*3930*/  F2FP.F16.F32.PACK_AB R29, R38, R35 ;  /* 0x00000023261d723e */ /* 0x000fe200000000ff */
[----:B------:R-:W-:Y:S01]  /*3940*/  FFMA R5, R8, R5, R19 ;  /* 0x0000000508057223 */ /* 0x000fe20000000013 */
[-C--:B------:R-:W-:Y:S01]  /*3950*/  FMUL R61, R61, R9.reuse ;  /* 0x000000093d3d7220 */ /* 0x080fe20000400000 */
[-C--:B------:R-:W-:Y:S01]  /*3960*/  FMUL R64, R64, R9.reuse ;  /* 0x0000000940407220 */ /* 0x080fe20000400000 */
[-C--:B------:R-:W-:Y:S01]  /*3970*/  FMUL R65, R65, R9.reuse ;  /* 0x0000000941417220 */ /* 0x080fe20000400000 */
[-C--:B------:R-:W-:Y:S01]  /*3980*/  FMUL R68, R68, R9.reuse ;  /* 0x0000000944447220 */ /* 0x080fe20000400000 */
[----:B------:R-:W-:Y:S01]  /*3990*/  FMUL R69, R69, R9 ;  /* 0x0000000945457220 */ /* 0x000fe20000400000 */
[-C--:B------:R-:W-:Y:S01]  /*39a0*/  FMUL R58, R58, R8.reuse ;  /* 0x000000083a3a7220 */ /* 0x080fe20000400000 */
[-C--:B------:R-:W-:Y:S01]  /*39b0*/  FMUL R59, R59, R8.reuse ;  /* 0x000000083b3b7220 */ /* 0x080fe20000400000 */
[-C--:B------:R-:W-:Y:S01]  /*39c0*/  FMUL R62, R62, R8.reuse ;  /* 0x000000083e3e7220 */ /* 0x080fe20000400000 */
[-C--:B------:R-:W-:Y:S01]  /*39d0*/  FMUL R63, R63, R8.reuse ;  /* 0x000000083f3f7220 */ /* 0x080fe20000400000 */
[-C--:B------:R-:W-:Y:S01]  /*39e0*/  FMUL R66, R66, R8.reuse ;  /* 0x0000000842427220 */ /* 0x080fe20000400000 */
[-C--:B------:R-:W-:Y:S01]  /*39f0*/  FMUL R67, R67, R8.reuse ;  /* 0x0000000843437220 */ /* 0x080fe20000400000 */
[-C--:B------:R-:W-:Y:S01]  /*3a00*/  FMUL R70, R70, R8.reuse ;  /* 0x0000000846467220 */ /* 0x080fe20000400000 */
[----:B------:R-:W-:Y:S01]  /*3a10*/  FMUL R71, R71, R8 ;  /* 0x0000000847477220 */ /* 0x000fe20000400000 */
[----:B------:R-:W-:-:S02]  /*3a20*/  F2FP.F16.F32.PACK_AB R32, R10, R13 ;  /* 0x0000000d0a20723e */ /* 0x000fc400000000ff */
[----:B------:R-:W-:Y:S02]  /*3a30*/  F2FP.F16.F32.PACK_AB R33, R43, R42 ;  /* 0x0000002a2b21723e */ /* 0x000fe400000000ff */
[----:B------:R-:W-:Y:S02]  /*3a40*/  F2FP.F16.F32.PACK_AB R35, R47, R46 ;  /* 0x0000002e2f23723e */ /* 0x000fe400000000ff */
[----:B------:R-:W-:Y:S01]  /*3a50*/  F2FP.F16.F32.PACK_AB R38, R16, R7 ;  /* 0x000000071026723e */ /* 0x000fe200000000ff */
[----:B-1----:R-:W-:Y:S06]  /*3a60*/  @!P0 BRA `(.L_x_27) ;  /* 0x0000000000048947 */ /* 0x002fec0003800000 */
[----:B------:R-:W-:Y:S01]  /*3a70*/  BPT.TRAP 0x1 ;  /* 0x000000040000795c */ /* 0x000fe20000300000 */
.L_x_27:
[----:B--2---:R-:W-:Y:S05]  /*3a80*/  @P2 BRA `(.L_x_28) ;  /* 0x0000000000082947 */ /* 0x004fea0003800000 */
[----:B------:R-:W1:Y:S02]  /*3a90*/  SYNCS.PHASECHK.TRANS64.TRYWAIT P2, [UR6+0x7000], R11 ;  /* 0x0070000bff0075a7 */ /* 0x000e640008040146 */
[----:B-1----:R-:W-:Y:S05]  /*3aa0*/  @!P2 BRA `(.L_x_29) ;  /* 0x000000400024a947 */ /* 0x002fea0003800000 */
.L_x_28:
[----:B------:R-:W-:Y:S01]  /*3ab0*/  ULEA UR6, UR15, UR12, 0x8 ;  /* 0x0000000c0f067291 */ /* 0x000fe2000f8e403f */
[----:B------:R-:W-:Y:S01]  /*3ac0*/  WARPGROUP.ARRIVE ;  /* 0x00000000000079c5 */ /* 0x000fe20000000000 */
[----:B------:R-:W-:Y:S01]  /*3ad0*/  UMOV UR7, 0x80000020 ;  /* 0x8000002000077882 */ /* 0x000fe20000000000 */
[----:B------:R-:W-:Y:S01]  /*3ae0*/  UMOV UR11, 0x80000020 ;  /* 0x80000020000b7882 */ /* 0x000fe20000000000 */
[----:B------:R-:W-:Y:S01]  /*3af0*/  UIADD3 UR10, UR6, 0x40, URZ ;  /* 0x00000040060a7890 */ /* 0x000fe2000fffe03f */
[----:B------:R-:W-:-:S04]  /*3b00*/  F2FP.F16.F32.PACK_AB R39, R55, R54 ;  /* 0x000000363727723e */ /* 0x000fc800000000ff */
[----:B------:R-:W-:Y:S01]  /*3b10*/  HGMMA.64x32x16.F32 R56, R24, gdesc[UR4].tnspB, R56, gsb0 ;  /* 0x4060000418387df0 */ /* 0x000fe20008000838 */
[----:B------:R-:W-:Y:S02]  /*3b20*/  UMOV UR7, 0x80000020 ;  /* 0x8000002000077882 */ /* 0x000fe40000000000 */
[----:B------:R-:W-:Y:S02]  /*3b30*/  WARPGROUP.DEPBAR.LE gsb0, 0x0 ;  /* 0x00008000000079c5 */ /* 0x000fe40000010000 */
[----:B------:R-:W-:-:S06]  /*3b40*/  WARPGROUP.ARRIVE ;  /* 0x00000000000079c5 */ /* 0x000fcc0000000000 */
[----:B------:R-:W-:Y:S01]  /*3b50*/  HGMMA.64x32x16.F32 R56, R28, gdesc[UR8].tnspB, R56, gsb0 ;  /* 0x406000081c387df0 */ /* 0x000fe20008000838 */
[----:B------:R-:W-:Y:S01]  /*3b60*/  UIADD3 UR10, UR6, 0x80, URZ ;  /* 0x00000080060a7890 */ /* 0x000fe2000fffe03f */
[----:B------:R-:W-:Y:S01]  /*3b70*/  UMOV UR11, 0x80000020 ;  /* 0x80000020000b7882 */ /* 0x000fe20000000000 */
[----:B------:R-:W-:Y:S01]  /*3b80*/  UIADD3 UR6, UR6, 0xc0, URZ ;  /* 0x000000c006067890 */ /* 0x000fe2000fffe03f */
[----:B------:R-:W-:Y:S02]  /*3b90*/  WARPGROUP.DEPBAR.LE gsb0, 0x0 ;  /* 0x00008000000079c5 */ /* 0x000fe40000010000 */
[----:B------:R-:W-:-:S06]  /*3ba0*/  WARPGROUP.ARRIVE ;  /* 0x00000000000079c5 */ /* 0x000fcc0000000000 */
[----:B------:R-:W-:Y:S03]  /*3bb0*/  HGMMA.64x32x16.F32 R56, R32, gdesc[UR8].tnspB, R56, gsb0 ;  /* 0x4060000820387df0 */ /* 0x000fe60008000838 */
[----:B------:R-:W-:Y:S02]  /*3bc0*/  WARPGROUP.DEPBAR.LE gsb0, 0x0 ;  /* 0x00008000000079c5 */ /* 0x000fe40000010000 */
[----:B------:R-:W-:-:S06]  /*3bd0*/  WARPGROUP.ARRIVE ;  /* 0x00000000000079c5 */ /* 0x000fcc0000000000 */
[----:B------:R-:W-:Y:S03]  /*3be0*/  HGMMA.64x32x16.F32 R56, R36, gdesc[UR4].tnspB, R56, gsb0 ;  /* 0x4060000424387df0 */ /* 0x000fe60008000838 */
[----:B------:R-:W-:Y:S02]  /*3bf0*/  WARPGROUP.DEPBAR.LE gsb0, 0x0 ;  /* 0x00008000000079c5 */ /* 0x000fe40000010000 */
[----:B------:R-:W-:Y:S05]  /*3c00*/  @!P0 BRA `(.L_x_30) ;  /* 0x0000000000048947 */ /* 0x000fea0003800000 */
[----:B------:R-:W-:Y:S01]  /*3c10*/  BPT.TRAP 0x1 ;  /* 0x000000040000795c */ /* 0x000fe20000300000 */
.L_x_30:
[----:B------:R-:W-:-:S04]  /*3c20*/  ULEA UR6, UR13, UR37, 0x3 ;  /* 0x000000250d067291 */ /* 0x000fc8000f8e183f */
[----:B------:R-:W-:-:S04]  /*3c30*/  UIADD3 UR6, UR6, 0x7028, URZ ;  /* 0x0000702806067890 */ /* 0x000fc8000fffe03f */
[----:B------:R-:W-:-:S09]  /*3c40*/  UPRMT UR6, URZ, 0x654, UR6 ;  /* 0x000006543f067896 */ /* 0x000fd20008000006 */
[----:B------:R-:W-:Y:S01]  /*3c50*/  SYNCS.ARRIVE.TRANS64.RED.A1T0 RZ, [UR6], RZ ;  /* 0x000000ffffff79a7 */ /* 0x000fe20008100406 */
[----:B------:R-:W-:Y:S05]  /*3c60*/  @P1 BRA `(.L_x_31) ;  /* 0x0000000000041947 */ /* 0x000fea0003800000 */
[----:B------:R-:W-:Y:S01]  /*3c70*/  BPT.TRAP 0x1 ;  /* 0x000000040000795c */ /* 0x000fe20000300000 */
.L_x_31:
[----:B------:R-:W-:-:S04]  /*3c80*/  UIADD3 UR13, UR13, 0x1, URZ ;  /* 0x000000010d0d7890 */ /* 0x000fc8000fffe03f */
[----:B------:R-:W-:-:S04]  /*3c90*/  UISETP.NE.AND UP0, UPT, UR13, 0x5, UPT ;  /* 0x000000050d00788c */ /* 0x000fc8000bf05270 */
[----:B------:R-:W-:Y:S01]  /*3ca0*/  USEL UR13, UR13, URZ, UP0 ;  /* 0x0000003f0d0d7287 */ /* 0x000fe20008000000 */
[----:B------:R-:W-:Y:S11]  /*3cb0*/  @!P0 BRA `(.L_x_32) ;  /* 0x0000000000048947 */ /* 0x000ff60003800000 */
[----:B------:R-:W-:Y:S01]  /*3cc0*/  BPT.TRAP 0x1 ;  /* 0x000000040000795c */ /* 0x000fe20000300000 */
.L_x_32:
[----:B------:R-:W-:-:S04]  /*3cd0*/  ULEA UR6, UR13, UR37, 0x3 ;  /* 0x000000250d067291 */ /* 0x000fc8000f8e183f */
[----:B------:R-:W-:-:S04]  /*3ce0*/  UIADD3 UR6, UR6, 0x7028, URZ ;  /* 0x0000702806067890 */ /* 0x000fc8000fffe03f */
[----:B------:R-:W-:-:S09]  /*3cf0*/  UPRMT UR6, URZ, 0x654, UR6 ;  /* 0x000006543f067896 */ /* 0x000fd20008000006 */
[----:B------:R-:W-:Y:S01]  /*3d00*/  SYNCS.ARRIVE.TRANS64.RED.A1T0 RZ, [UR6], RZ ;  /* 0x000000ffffff79a7 */ /* 0x000fe20008100406 */
[----:B------:R-:W-:Y:S05]  /*3d10*/  @P1 BRA `(.L_x_33) ;  /* 0x0000000000041947 */ /* 0x000fea0003800000 */
[----:B------:R-:W-:Y:S01]  /*3d20*/  BPT.TRAP 0x1 ;  /* 0x000000040000795c */ /* 0x000fe20000300000 */
.L_x_33:
[----:B------:R-:W-:Y:S01]  /*3d30*/  UIADD3 UR15, UR15, 0x1, URZ ;  /* 0x000000010f0f7890 */ /* 0x000fe2000fffe03f */
[C---:B------:R-:W-:Y:S01]  /*3d40*/  ISETP.GT.AND P2, PT, R3.reuse, 0x2, PT ;  /* 0x000000020300780c */ /* 0x040fe20003f44270 */
[----:B------:R-:W-:Y:S01]  /*3d50*/  UIADD3 UR13, UR13, 0x1, URZ ;  /* 0x000000010d0d7890 */ /* 0x000fe2000fffe03f */
[----:B------:R-:W-:Y:S01]  /*3d60*/  IADD3 R3, R3, -0x1, RZ ;  /* 0xffffffff03037810 */ /* 0x000fe20007ffe0ff */
[----:B------:R-:W-:Y:S01]  /*3d70*/  UISETP.NE.AND UP2, UPT, UR15, 0x5, UPT ;  /* 0x000000050f00788c */ /* 0x000fe2000bf45270 */
[----:B------:R-:W-:Y:S01]  /*3d80*/  VIADD R0, R0, 0x40 ;  /* 0x0000004000007836 */ /* 0x000fe20000000000 */
[----:B------:R-:W-:Y:S01]  /*3d90*/  UISETP.NE.AND UP0, UPT, UR13, 0x5, UPT ;  /* 0x000000050d00788c */ /* 0x000fe2000bf05270 */
[----:B------:R-:W-:Y:S01]  /*3da0*/  IMAD.MOV.U32 R9, RZ, RZ, R4 ;  /* 0x000000ffff097224 */ /* 0x000fe200078e0004 */
[----:B------:R-:W-:Y:S01]  /*3db0*/  USEL UR6, URZ, 0x1, UP2 ;  /* 0x000000013f067887 */ /* 0x000fe20009000000 */
[----:B-1----:R-:W-:Y:S01]  /*3dc0*/  IMAD.MOV.U32 R11, RZ, RZ, R6 ;  /* 0x000000ffff0b7224 */ /* 0x002fe200078e0006 */
[----:B------:R-:W-:-:S02]  /*3dd0*/  USEL UR13, UR13, URZ, UP0 ;  /* 0x0000003f0d0d7287 */ /* 0x000fc40008000000 */
[----:B------:R-:W-:Y:S02]  /*3de0*/  USEL UR15, UR15, URZ, UP2 ;  /* 0x0000003f0f0f7287 */ /* 0x000fe40009000000 */
[----:B------:R-:W-:Y:S01]  /*3df0*/  LOP3.LUT R7, R72, UR6, RZ, 0x3c, !PT ;  /* 0x0000000648077c12 */ /* 0x000fe2000f8e3cff */
[----:B------:R-:W-:Y:S09]  /*3e00*/  @P2 BRA `(.L_x_34) ;  /* 0xffffffe800442947 */ /* 0x000ff2000383ffff */
.L_x_23:
[----:B------:R-:W-:-:S13]  /*3e10*/  ISETP.GE.AND P2, PT, R3, 0x1, PT ;  /* 0x000000010300780c */ /* 0x000fda0003f46270 */
[----:B------:R-:W-:Y:S05]  /*3e20*/  @!P2 BRA `(.L_x_35) ;  /* 0x0000001800cca947 */ /* 0x000fea0003800000 */
[----:B------:R-:W-:Y:S01]  /*3e30*/  MOV R8, R4 ;  /* 0x0000000400087202 */ /* 0x000fe20000000f00 */
[----:B------:R-:W-:Y:S01]  /*3e40*/  IMAD.MOV.U32 R9, RZ, RZ, R6 ;  /* 0x000000ffff097224 */ /* 0x000fe200078e0006 */
[----:B------:R-:W-:Y:S01]  /*3e50*/  ULDC UR17, c[0x0][0x28c] ;  /* 0x0000a30000117ab9 */ /* 0x000fe20000000800 */
[----:B------:R-:W-:-:S05]  /*3e60*/  ULDC UR18, c[0x0][0x604] ;  /* 0x0001810000127ab9 */ /* 0x000fca0000000800 */
.L_x_46:
[----:B------:R-:W-:Y:S05]  /*3e70*/  @!P0 BRA `(.L_x_36) ;  /* 0x0000000000048947 */ /* 0x000fea0003800000 */
[----:B------:R-:W-:Y:S01]  /*3e80*/  BPT.TRAP 0x1 ;  /* 0x000000040000795c */ /* 0x000fe20000300000 */
.L_x_36:
[----:B------:R-:W-:Y:S01]  /*3e90*/  ULEA UR6, UR15, UR37, 0x3 ;  /* 0x000000250f067291 */ /* 0x000fe2000f8e183f */
[----:B------:R-:W-:-:S08]  /*3ea0*/  SHF.L.U32 R4, R7, 0x1f, RZ ;  /* 0x0000001f07047819 */ /* 0x000fd000000006ff */
[----:B------:R-:W1:Y:S02]  /*3eb0*/  SYNCS.PHASECHK.TRANS64.TRYWAIT P2, [UR6+0x7000], R4 ;  /* 0x00700004ff0075a7 */ /* 0x000e640008040146 */
[----:B-1----:R-:W-:Y:S05]  /*3ec0*/  @!P2 BRA `(.L_x_37) ;  /* 0x0000003c0034a947 */ /* 0x002fea0003800000 */
.L_x_104:
        /* <DEDUP_REMOVED lines=17> */
.L_x_38:
[C---:B-1----:R-:W-:Y:S01]  /*3fe0*/  VIADD R4, R0.reuse, 0x1 ;  /* 0x0000000100047836 */ /* 0x042fe20000000000 */
[C---:B------:R-:W-:Y:S01]  /*3ff0*/  ISETP.GE.AND P5, PT, R0.reuse, UR17, PT ;  /* 0x0000001100007c0c */ /* 0x040fe2000bfa6270 */
[C---:B------:R-:W-:Y:S01]  /*4000*/  VIADD R6, R0.reuse, 0x8 ;  /* 0x0000000800067836 */ /* 0x040fe20000000000 */
[----:B------:R-:W-:Y:S01]  /*4010*/  IADD3 R10, R0, 0x9, RZ ;  /* 0x00000009000a7810 */ /* 0x000fe20007ffe0ff */
[----:B------:R-:W-:Y:S01]  /*4020*/  ULEA UR6, UR15, UR37, 0x3 ;  /* 0x000000250f067291 */ /* 0x000fe2000f8e183f */
[----:B------:R-:W-:Y:S01]  /*4030*/  ISETP.GE.AND P6, PT, R4, UR17, PT ;  /* 0x0000001104007c0c */ /* 0x000fe2000bfc6270 */
[----:B------:R-:W-:Y:S01]  /*4040*/  VIADD R4, R0, 0x10 ;  /* 0x0000001000047836 */ /* 0x000fe20000000000 */
[----:B------:R-:W-:Y:S02]  /*4050*/  FSEL R26, R26, -INF , !P5 ;  /* 0xff8000001a1a7808 */ /* 0x000fe40006800000 */
[----:B------:R-:W-:Y:S02]  /*4060*/  FSEL R11, R24, -INF , !P5 ;  /* 0xff800000180b7808 */ /* 0x000fe40006800000 */
[----:B------:R-:W-:Y:S01]  /*4070*/  ISETP.GE.AND P4, PT, R4, UR17, PT ;  /* 0x0000001104007c0c */ /* 0x000fe2000bf86270 */
[----:B------:R-:W-:Y:S01]  /*4080*/  VIADD R4, R0, 0x11 ;  /* 0x0000001100047836 */ /* 0x000fe20000000000 */
[----:B------:R-:W-:Y:S01]  /*4090*/  ISETP.GE.AND P3, PT, R6, UR17, PT ;  /* 0x0000001106007c0c */ /* 0x000fe2000bf66270 */
[----:B------:R-:W-:Y:S01]  /*40a0*/  VIADD R6, R0, 0x18 ;  /* 0x0000001800067836 */ /* 0x000fe20000000000 */
[----:B------:R-:W-:-:S02]  /*40b0*/  FSEL R27, R27, -INF , !P6 ;  /* 0xff8000001b1b7808 */ /* 0x000fc40007000000 */
[----:B------:R-:W-:Y:S02]  /*40c0*/  ISETP.GE.AND P5, PT, R4, UR17, PT ;  /* 0x0000001104007c0c */ /* 0x000fe4000bfa6270 */
[----:B------:R-:W-:Y:S02]  /*40d0*/  FMNMX R4, R26, R9, !PT ;  /* 0x000000091a047209 */ /* 0x000fe40007800000 */
[----:B------:R-:W-:Y:S01]  /*40e0*/  ISETP.GE.AND P2, PT, R10, UR17, PT ;  /* 0x000000110a007c0c */ /* 0x000fe2000bf46270 */
[----:B------:R-:W-:Y:S01]  /*40f0*/  VIADD R10, R0, 0x28 ;  /* 0x00000028000a7836 */ /* 0x000fe20000000000 */
[----:B------:R-:W-:Y:S02]  /*4100*/  FSEL R30, R30, -INF , !P3 ;  /* 0xff8000001e1e7808 */ /* 0x000fe40005800000 */
[----:B------:R-:W-:Y:S02]  /*4110*/  FMNMX R13, R27, R4, !PT ;  /* 0x000000041b0d7209 */ /* 0x000fe40007800000 */
[----:B------:R-:W-:-:S02]  /*4120*/  FSEL R25, R25, -INF , !P6 ;  /* 0xff80000019197808 */ /* 0x000fc40007000000 */
[----:B------:R-:W-:Y:S02]  /*4130*/  ISETP.GE.AND P6, PT, R6, UR17, PT ;  /* 0x0000001106007c0c */ /* 0x000fe4000bfc6270 */
[----:B------:R-:W-:Y:S02]  /*4140*/  IADD3 R6, R0, 0x19, RZ ;  /* 0x0000001900067810 */ /* 0x000fe40007ffe0ff */
[----:B------:R-:W-:Y:S02]  /*4150*/  FSEL R31, R31, -INF , !P2 ;  /* 0xff8000001f1f7808 */ /* 0x000fe40005000000 */
[----:B------:R-:W-:Y:S02]  /*4160*/  FMNMX R4, R30, R13, !PT ;  /* 0x0000000d1e047209 */ /* 0x000fe40007800000 */
[----:B------:R-:W-:Y:S02]  /*4170*/  FSEL R28, R28, -INF , !P3 ;  /* 0xff8000001c1c7808 */ /* 0x000fe40005800000 */
[----:B------:R-:W-:Y:S01]  /*4180*/  ISETP.GE.AND P3, PT, R6, UR17, PT ;  /* 0x0000001106007c0c */ /* 0x000fe2000bf66270 */
[----:B------:R-:W-:Y:S01]  /*4190*/  VIADD R6, R0, 0x20 ;  /* 0x0000002000067836 */ /* 0x000fe20000000000 */
[----:B------:R-:W-:-:S02]  /*41a0*/  FSEL R34, R34, -INF , !P4 ;  /* 0xff80000022227808 */ /* 0x000fc40006000000 */
[----:B------:R-:W-:Y:S02]  /*41b0*/  FMNMX R13, R31, R4, !PT ;  /* 0x000000041f0d7209 */ /* 0x000fe40007800000 */
        /* <DEDUP_REMOVED lines=8> */
[----:B------:R-:W-:Y:S02]  /*4240*/  ISETP.GE.AND P5, PT, R6, UR17, PT ;  /* 0x0000001106007c0c */ /* 0x000fe4000bfa6270 */
[----:B------:R-:W-:Y:S02]  /*4250*/  FSEL R39, R39, -INF , !P3 ;  /* 0xff80000027277808 */ /* 0x000fe40005800000 */
[----:B------:R-:W-:Y:S02]  /*4260*/  FMNMX R4, R38, R13, !PT ;  /* 0x0000000d26047209 */ /* 0x000fe40007800000 */
[----:B------:R-:W-:-:S02]  /*4270*/  IADD3 R6, R0, 0x29, RZ ;  /* 0x0000002900067810 */ /* 0x000fc40007ffe0ff */
[----:B------:R-:W-:Y:S02]  /*4280*/  FSEL R36, R36, -INF , !P6 ;  /* 0xff80000024247808 */ /* 0x000fe40007000000 */
[----:B------:R-:W-:Y:S02]  /*4290*/  FSEL R42, R42, -INF , !P2 ;  /* 0xff8000002a2a7808 */ /* 0x000fe40005000000 */
[----:B------:R-:W-:Y:S02]  /*42a0*/  FMNMX R13, R39, R4, !PT ;  /* 0x00000004270d7209 */ /* 0x000fe40007800000 */
[----:B------:R-:W-:Y:S01]  /*42b0*/  ISETP.GE.AND P6, PT, R6, UR17, PT ;  /* 0x0000001106007c0c */ /* 0x000fe2000bfc6270 */
[----:B------:R-:W-:Y:S01]  /*42c0*/  VIADD R6, R0, 0x30 ;  /* 0x0000003000067836 */ /* 0x000fe20000000000 */
[----:B------:R-:W-:Y:S02]  /*42d0*/  FSEL R32, R32, -INF , !P4 ;  /* 0xff80000020207808 */ /* 0x000fe40006000000 */
[----:B------:R-:W-:-:S02]  /*42e0*/  ISETP.GE.AND P4, PT, R10, UR17, PT ;  /* 0x000000110a007c0c */ /* 0x000fc4000bf86270 */
[----:B------:R-:W-:Y:S02]  /*42f0*/  FSEL R43, R43, -INF , !P5 ;  /* 0xff8000002b2b7808 */ /* 0x000fe40006800000 */
[----:B------:R-:W-:Y:S02]  /*4300*/  FMNMX R4, R42, R13, !PT ;  /* 0x0000000d2a047209 */ /* 0x000fe40007800000 */
[----:B------:R-:W-:Y:S02]  /*4310*/  FSEL R37, R37, -INF , !P3 ;  /* 0xff80000025257808 */ /* 0x000fe40005800000 */
[----:B------:R-:W-:Y:S01]  /*4320*/  ISETP.GE.AND P3, PT, R6, UR17, PT ;  /* 0x0000001106007c0c */ /* 0x000fe2000bf66270 */
[----:B------:R-:W-:Y:S01]  /*4330*/  VIADD R6, R0, 0x31 ;  /* 0x0000003100067836 */ /* 0x000fe20000000000 */
[----:B------:R-:W-:Y:S02]  /*4340*/  FSEL R46, R46, -INF , !P4 ;  /* 0xff8000002e2e7808 */ /* 0x000fe40006000000 */
[----:B------:R-:W-:-:S02]  /*4350*/  FMNMX R13, R43, R4, !PT ;  /* 0x000000042b0d7209 */ /* 0x000fc40007800000 */
[----:B------:R-:W-:Y:S02]  /*4360*/  FSEL R40, R40, -INF , !P2 ;  /* 0xff80000028287808 */ /* 0x000fe40005000000 */
[----:B------:R-:W-:Y:S02]  /*4370*/  FSEL R47, R47, -INF , !P6 ;  /* 0xff8000002f2f7808 */ /* 0x000fe40007000000 */
[----:B------:R-:W-:Y:S02]  /*4380*/  FMNMX R4, R46, R13, !PT ;  /* 0x0000000d2e047209 */ /* 0x000fe40007800000 */
[----:B------:R-:W-:Y:S01]  /*4390*/  ISETP.GE.AND P2, PT, R6, UR17, PT ;  /* 0x0000001106007c0c */ /* 0x000fe2000bf46270 */
[----:B------:R-:W-:Y:S01]  /*43a0*/  VIADD R6, R0, 0x38 ;  /* 0x0000003800067836 */ /* 0x000fe20000000000 */
[----:B------:R-:W-:Y:S02]  /*43b0*/  FSEL R50, R50, -INF , !P3 ;  /* 0xff80000032327808 */ /* 0x000fe40005800000 */
[----:B------:R-:W-:-:S02]  /*43c0*/  FMNMX R13, R47, R4, !PT ;  /* 0x000000042f0d7209 */ /* 0x000fc40007800000 */
[----:B------:R-:W-:Y:S02]  /*43d0*/  FSEL R41, R41, -INF , !P5 ;  /* 0xff80000029297808 */ /* 0x000fe40006800000 */
[----:B------:R-:W-:Y:S02]  /*43e0*/  ISETP.GE.AND P5, PT, R6, UR17, PT ;  /* 0x0000001106007c0c */ /* 0x000fe4000bfa6270 */
[----:B------:R-:W-:Y:S02]  /*43f0*/  IADD3 R6, R0, 0x39, RZ ;  /* 0x0000003900067810 */ /* 0x000fe40007ffe0ff */
[----:B------:R-:W-:Y:S02]  /*4400*/  FSEL R51, R51, -INF , !P2 ;  /* 0xff80000033337808 */ /* 0x000fe40005000000 */
[----:B------:R-:W-:Y:S02]  /*4410*/  FMNMX R4, R50, R13, !PT ;  /* 0x0000000d32047209 */ /* 0x000fe40007800000 */
[----:B------:R-:W-:-:S02]  /*4420*/  FSEL R44, R44, -INF , !P4 ;  /* 0xff8000002c2c7808 */ /* 0x000fc40006000000 */
[----:B------:R-:W-:Y:S02]  /*4430*/  ISETP.GE.AND P4, PT, R6, UR17, PT ;  /* 0x0000001106007c0c */ /* 0x000fe4000bf86270 */
[----:B------:R-:W-:Y:S02]  /*4440*/  FSEL R54, R54, -INF , !P5 ;  /* 0xff80000036367808 */ /* 0x000fe40006800000 */
[----:B------:R-:W-:Y:S02]  /*4450*/  FMNMX R13, R51, R4, !PT ;  /* 0x00000004330d7209 */ /* 0x000fe40007800000 */
[----:B------:R-:W-:Y:S02]  /*4460*/  FSEL R55, R55, -INF , !P4 ;  /* 0xff80000037377808 */ /* 0x000fe40006000000 */
[----:B------:R-:W-:Y:S02]  /*4470*/  FMNMX R4, R54, R13, !PT ;  /* 0x0000000d36047209 */ /* 0x000fe40007800000 */
[----:B------:R-:W-:-:S02]  /*4480*/  P2R R15, PR, RZ, 0x2 ;  /* 0x00000002ff0f7803 */ /* 0x000fc40000000000 */
[----:B------:R-:W-:Y:S02]  /*4490*/  FMNMX R10, R55, R4, !PT ;  /* 0x00000004370a7209 */ /* 0x000fe40007800000 */
[----:B------:R-:W-:Y:S02]  /*44a0*/  FMNMX R4, R11, R8, !PT ;  /* 0x000000080b047209 */ /* 0x000fe40007800000 */
[----:B------:R-:W-:Y:S01]  /*44b0*/  FSEL R45, R45, -INF , !P6 ;  /* 0xff8000002d2d7808 */ /* 0x000fe20007000000 */
[----:B------:R-:W1:Y:S01]  /*44c0*/  SHFL.BFLY PT, R13, R10, 0x1, 0x1f ;  /* 0x0c201f000a0d7f89 */ /* 0x000e6200000e0000 */
[----:B------:R-:W-:Y:S02]  /*44d0*/  FSEL R48, R48, -INF , !P3 ;  /* 0xff80000030307808 */ /* 0x000fe40005800000 */
[----:B------:R-:W-:Y:S02]  /*44e0*/  FSEL R49, R49, -INF , !P2 ;  /* 0xff80000031317808 */ /* 0x000fe40005000000 */
[----:B------:R-:W-:-:S02]  /*44f0*/  FSEL R52, R52, -INF , !P5 ;  /* 0xff80000034347808 */ /* 0x000fc40006800000 */
[----:B------:R-:W-:Y:S02]  /*4500*/  FSEL R53, R53, -INF , !P4 ;  /* 0xff80000035357808 */ /* 0x000fe40006000000 */
[----:B-1----:R-:W-:-:S05]  /*4510*/  FMNMX R12, R10, R13, !PT ;  /* 0x0000000d0a0c7209 */ /* 0x002fca0007800000 */
[----:B------:R-:W1:Y:S02]  /*4520*/  SHFL.BFLY PT, R13, R12, 0x2, 0x1f ;  /* 0x0c401f000c0d7f89 */ /* 0x000e6400000e0000 */
[----:B-1----:R-:W-:Y:S02]  /*4530*/  FMNMX R6, R12, R13, !PT ;  /* 0x0000000d0c067209 */ /* 0x002fe40007800000 */
[----:B------:R-:W-:Y:S02]  /*4540*/  FMNMX R13, R25, R4, !PT ;  /* 0x00000004190d7209 */ /* 0x000fe40007800000 */
[----:B------:R-:W-:Y:S02]  /*4550*/  FSETP.NEU.AND P1, PT, R6, -INF , PT ;  /* 0xff8000000600780b */ /* 0x000fe40003f2d000 */
[----:B------:R-:W-:Y:S02]  /*4560*/  FMNMX R4, R28, R13, !PT ;  /* 0x0000000d1c047209 */ /* 0x000fe40007800000 */
[----:B------:R-:W-:-:S02]  /*4570*/  FSEL R14, R6, RZ, P1 ;  /* 0x000000ff060e7208 */ /* 0x000fc40000800000 */
[----:B------:R-:W-:Y:S02]  /*4580*/  FMNMX R13, R29, R4, !PT ;  /* 0x000000041d0d7209 */ /* 0x000fe40007800000 */
[----:B------:R-:W-:Y:S01]  /*4590*/  ISETP.NE.AND P1, PT, R15, RZ, PT ;  /* 0x000000ff0f00720c */ /* 0x000fe20003f25270 */
[----:B------:R-:W-:Y:S01]  /*45a0*/  FMUL R10, R14, UR18 ;  /* 0x000000120e0a7c20 */ /* 0x000fe20008400000 */
[----:B------:R-:W-:Y:S01]  /*45b0*/  FMNMX R4, R32, R13, !PT ;  /* 0x0000000d20047209 */ /* 0x000fe20007800000 */
[----:B------:R-:W-:Y:S02]  /*45c0*/  FADD R14, -R14, R9 ;  /* 0x000000090e0e7221 */ /* 0x000fe40000000100 */
        /* <DEDUP_REMOVED lines=18> */
[----:B------:R-:W-:Y:S01]  /*46f0*/  FFMA R21, R55, UR18, -R10 ;  /* 0x0000001237157c23 */ /* 0x000fe2000800080a */
[----:B------:R-:W-:Y:S01]  /*4700*/  FSETP.GEU.AND P2, PT, R30, -126, PT ;  /* 0xc2fc00001e00780b */ /* 0x000fe20003f4e000 */
[----:B------:R-:W-:Y:S01]  /*4710*/  @!P6 FMUL R26, R26, 0.5 ;  /* 0x3f0000001a1ae820 */ /* 0x000fe20000400000 */
[----:B------:R-:W-:Y:S01]  /*4720*/  FMNMX R4, R44, R13, !PT ;  /* 0x0000000d2c047209 */ /* 0x000fe20007800000 */
[----:B------:R-:W-:Y:S01]  /*4730*/  FMUL R14, R14, UR18 ;  /* 0x000000120e0e7c20 */ /* 0x000fe20008400000 */
[----:B------:R-:W-:Y:S01]  /*4740*/  FSETP.GEU.AND P4, PT, R34, -126, PT ;  /* 0xc2fc00002200780b */ /* 0x000fe20003f8e000 */
[----:B------:R-:W-:Y:S01]  /*4750*/  @!P3 FMUL R27, R27, 0.5 ;  /* 0x3f0000001b1bb820 */ /* 0x000fe20000400000 */
[----:B------:R-:W-:Y:S01]  /*4760*/  FMNMX R13, R45, R4, !PT ;  /* 0x000000042d0d7209 */ /* 0x000fe20007800000 */
[----:B------:R-:W1:Y:S02]  /*4770*/  MUFU.EX2 R18, R26 ;  /* 0x0000001a00127308 */ /* 0x000e640000000800 */
[----:B------:R-:W-:Y:S01]  /*4780*/  @!P5 FMUL R12, R12, 0.5 ;  /* 0x3f0000000c0cd820 */ /* 0x000fe20000400000 */
[----:B------:R-:W-:-:S03]  /*4790*/  FMNMX R4, R48, R13, !PT ;  /* 0x0000000d30047209 */ /* 0x000fc60007800000 */
[----:B------:R-:W-:Y:S01]  /*47a0*/  @!P2 FMUL R30, R30, 0.5 ;  /* 0x3f0000001e1ea820 */ /* 0x000fe20000400000 */
[----:B------:R-:W-:Y:S01]  /*47b0*/  FMNMX R13, R49, R4, !PT ;  /* 0x00000004310d7209 */ /* 0x000fe20007800000 */
[----:B------:R-:W2:Y:S02]  /*47c0*/  MUFU.EX2 R31, R27 ;  /* 0x0000001b001f7308 */ /* 0x000ea40000000800 */
[----:B------:R-:W-:Y:S01]  /*47d0*/  @!P4 FMUL R34, R34, 0.5 ;  /* 0x3f0000002222c820 */ /* 0x000fe20000400000 */
[----:B------:R-:W-:-:S04]  /*47e0*/  FMNMX R4, R52, R13, !PT ;  /* 0x0000000d34047209 */ /* 0x000fc80007800000 */
[----:B------:R-:W-:Y:S01]  /*47f0*/  FMNMX R4, R53, R4, !PT ;  /* 0x0000000435047209 */ /* 0x000fe20007800000 */
[----:B------:R3:W4:Y:S01]  /*4800*/  MUFU.EX2 R35, R12 ;  /* 0x0000000c00237308 */ /* 0x0007220000000800 */
[----:B-1----:R-:W-:Y:S01]  /*4810*/  @!P6 FMUL R18, R18, R18 ;  /* 0x000000121212e220 */ /* 0x002fe20000400000 */
[----:B------:R-:W-:Y:S02]  /*4820*/  FSETP.GEU.AND P6, PT, R15, -126, PT ;  /* 0xc2fc00000f00780b */ /* 0x000fe40003fce000 */
[----:B------:R-:W1:Y:S04]  /*4830*/  SHFL.BFLY PT, R13, R4, 0x1, 0x1f ;  /* 0x0c201f00040d7f89 */ /* 0x000e6800000e0000 */
[----:B------:R-:W5:Y:S01]  /*4840*/  MUFU.EX2 R20, R30 ;  /* 0x0000001e00147308 */ /* 0x000f620000000800 */
[----:B--2---:R-:W-:Y:S01]  /*4850*/  @!P3 FMUL R31, R31, R31 ;  /* 0x0000001f1f1fb220 */ /* 0x004fe20000400000 */
[----:B------:R-:W-:Y:S01]  /*4860*/  FSETP.GEU.AND P3, PT, R38, -126, PT ;  /* 0xc2fc00002600780b */ /* 0x000fe20003f6e000 */
[----:B---3--:R-:W-:-:S04]  /*4870*/  FFMA R12, R43, UR18, -R10 ;  /* 0x000000122b0c7c23 */ /* 0x008fc8000800080a */
[----:B------:R-:W-:Y:S01]  /*4880*/  @!P6 FMUL R15, R15, 0.5 ;  /* 0x3f0000000f0fe820 */ /* 0x000fe20000400000 */
[----:B------:R-:W2:Y:S01]  /*4890*/  MUFU.EX2 R22, R34 ;  /* 0x0000002200167308 */ /* 0x000ea20000000800 */
[----:B----4-:R-:W-:Y:S01]  /*48a0*/  @!P5 FMUL R35, R35, R35 ;  /* 0x000000232323d220 */ /* 0x010fe20000400000 */
[----:B------:R-:W-:-:S05]  /*48b0*/  FSETP.GEU.AND P5, PT, R17, -126, PT ;  /* 0xc2fc00001100780b */ /* 0x000fca0003fae000 */
[----:B------:R-:W-:Y:S01]  /*48c0*/  @!P3 FMUL R38, R38, 0.5 ;  /* 0x3f0000002626b820 */ /* 0x000fe20000400000 */
[----:B------:R3:W4:Y:S01]  /*48d0*/  MUFU.EX2 R39, R15 ;  /* 0x0000000f00277308 */ /* 0x0007220000000800 */
[----:B-----5:R-:W-:Y:S01]  /*48e0*/  @!P2 FMUL R20, R20, R20 ;  /* 0x000000141414a220 */ /* 0x020fe20000400000 */
[----:B------:R-:W-:Y:S02]  /*48f0*/  FSETP.GEU.AND P2, PT, R16, -126, PT ;  /* 0xc2fc00001000780b */ /* 0x000fe40003f4e000 */
[----:B-1----:R-:W-:-:S03]  /*4900*/  FMNMX R4, R4, R13, !PT ;  /* 0x0000000d04047209 */ /* 0x002fc60007800000 */
[----:B------:R-:W-:Y:S01]  /*4910*/  @!P5 FMUL R17, R17, 0.5 ;  /* 0x3f0000001111d820 */ /* 0x000fe20000400000 */
[----:B------:R-:W1:Y:S01]  /*4920*/  MUFU.EX2 R42, R38 ;  /* 0x00000026002a7308 */ /* 0x000e620000000800 */
[----:B--2---:R-:W-:Y:S01]  /*4930*/  @!P4 FMUL R22, R22, R22 ;  /* 0x000000161616c220 */ /* 0x004fe20000400000 */
[----:B------:R-:W-:Y:S01]  /*4940*/  FSETP.GEU.AND P4, PT, R12, -126, PT ;  /* 0xc2fc00000c00780b */ /* 0x000fe20003f8e000 */
[----:B------:R-:W2:Y:S01]  /*4950*/  SHFL.BFLY PT, R13, R4, 0x2, 0x1f ;  /* 0x0c401f00040d7f89 */ /* 0x000ea200000e0000 */
[----:B---3--:R-:W-:-:S03]  /*4960*/  FFMA R15, R46, UR18, -R10 ;  /* 0x000000122e0f7c23 */ /* 0x008fc6000800080a */
[----:B------:R-:W-:Y:S01]  /*4970*/  @!P2 FMUL R16, R16, 0.5 ;  /* 0x3f0000001010a820 */ /* 0x000fe20000400000 */
[----:B------:R3:W5:Y:S01]  /*4980*/  MUFU.EX2 R73, R17 ;  /* 0x0000001100497308 */ /* 0x0007620000000800 */
[----:B----4-:R-:W-:Y:S01]  /*4990*/  @!P6 FMUL R39, R39, R39 ;  /* 0x000000272727e220 */ /* 0x010fe20000400000 */
[----:B------:R-:W-:-:S05]  /*49a0*/  FSETP.GEU.AND P6, PT, R15, -126, PT ;  /* 0xc2fc00000f00780b */ /* 0x000fca0003fce000 */
[----:B------:R-:W-:Y:S01]  /*49b0*/  @!P4 FMUL R12, R12, 0.5 ;  /* 0x3f0000000c0cc820 */ /* 0x000fe20000400000 */
[----:B------:R4:W2:Y:S01]  /*49c0*/  MUFU.EX2 R43, R16 ;  /* 0x00000010002b7308 */ /* 0x0008a20000000800 */
[----:B-1----:R-:W-:Y:S01]  /*49d0*/  @!P3 FMUL R42, R42, R42 ;  /* 0x0000002a2a2ab220 */ /* 0x002fe20000400000 */
[----:B------:R-:W-:Y:S01]  /*49e0*/  FSETP.GEU.AND P3, PT, R19, -126, PT ;  /* 0xc2fc00001300780b */ /* 0x000fe20003f6e000 */
[----:B---3--:R-:W-:-:S04]  /*49f0*/  FFMA R17, R51, UR18, -R10 ;  /* 0x0000001233117c23 */ /* 0x008fc8000800080a */
[----:B------:R-:W-:Y:S01]  /*4a00*/  @!P6 FMUL R15, R15, 0.5 ;  /* 0x3f0000000f0fe820 */ /* 0x000fe20000400000 */
[----:B------:R1:W3:Y:S01]  /*4a10*/  MUFU.EX2 R46, R12 ;  /* 0x0000000c002e7308 */ /* 0x0002e20000000800 */
[--C-:B----4-:R-:W-:Y:S01]  /*4a20*/  FFMA R16, R50, UR18, -R10.reuse ;  /* 0x0000001232107c23 */ /* 0x110fe2000800080a */
[----:B-----5:R-:W-:Y:S01]  /*4a30*/  @!P5 FMUL R73, R73, R73 ;  /* 0x000000494949d220 */ /* 0x020fe20000400000 */
[----:B--2---:R-:W-:Y:S02]  /*4a40*/  FMNMX R4, R4, R13, !PT ;  /* 0x0000000d04047209 */ /* 0x004fe40007800000 */
[----:B------:R-:W-:Y:S02]  /*4a50*/  FSETP.GEU.AND P5, PT, R17, -126, PT ;  /* 0xc2fc00001100780b */ /* 0x000fe40003fae000 */
[----:B------:R-:W-:Y:S01]  /*4a60*/  @!P3 FMUL R19, R19, 0.5 ;  /* 0x3f0000001313b820 */ /* 0x000fe20000400000 */
[----:B------:R-:W2:Y:S01]  /*4a70*/  MUFU.EX2 R47, R15 ;  /* 0x0000000f002f7308 */ /* 0x000ea20000000800 */
[----:B------:R-:W-:Y:S01]  /*4a80*/  @!P2 FMUL R43, R43, R43 ;  /* 0x0000002b2b2ba220 */ /* 0x000fe20000400000 */
[----:B------:R-:W-:Y:S01]  /*4a90*/  FSETP.GEU.AND P2, PT, R16, -126, PT ;  /* 0xc2fc00001000780b */ /* 0x000fe20003f4e000 */
[----:B-1----:R-:W-:-:S05]  /*4aa0*/  FFMA R12, R54, UR18, -R10 ;  /* 0x00000012360c7c23 */ /* 0x002fca000800080a */
[----:B------:R-:W1:Y:S01]  /*4ab0*/  MUFU.EX2 R50, R19 ;  /* 0x0000001300327308 */ /* 0x000e620000000800 */
[----:B---3--:R-:W-:Y:S01]  /*4ac0*/  @!P4 FMUL R46, R46, R46 ;  /* 0x0000002e2e2ec220 */ /* 0x008fe20000400000 */
[----:B------:R-:W-:Y:S01]  /*4ad0*/  FSETP.NEU.AND P4, PT, R4, -INF , PT ;  /* 0xff8000000400780b */ /* 0x000fe20003f8d000 */
[----:B------:R-:W-:-:S03]  /*4ae0*/  @!P5 FMUL R17, R17, 0.5 ;  /* 0x3f0000001111d820 */ /* 0x000fc60000400000 */
[----:B------:R-:W-:Y:S01]  /*4af0*/  FSEL R13, R4, RZ, P4 ;  /* 0x000000ff040d7208 */ /* 0x000fe20002000000 */
[----:B------:R-:W-:Y:S01]  /*4b00*/  @!P2 FMUL R16, R16, 0.5 ;  /* 0x3f0000001010a820 */ /* 0x000fe20000400000 */
[----:B------:R-:W3:Y:S01]  /*4b10*/  MUFU.EX2 R54, R17 ;  /* 0x0000001100367308 */ /* 0x000ee20000000800 */
[----:B--2---:R-:W-:Y:S01]  /*4b20*/  @!P6 FMUL R47, R47, R47 ;  /* 0x0000002f2f2fe220 */ /* 0x004fe20000400000 */
[----:B------:R-:W-:Y:S01]  /*4b30*/  FSETP.GEU.AND P6, PT, R21, -126, PT ;  /* 0xc2fc00001500780b */ /* 0x000fe20003fce000 */
[C---:B------:R-:W-:Y:S01]  /*4b40*/  FMUL R10, R13.reuse, UR18 ;  /* 0x000000120d0a7c20 */ /* 0x040fe20008400000 */
[----:B------:R-:W-:Y:S01]  /*4b50*/  FSETP.GEU.AND P4, PT, R12, -126, PT ;  /* 0xc2fc00000c00780b */ /* 0x000fe20003f8e000 */
[----:B------:R-:W-:Y:S01]  /*4b60*/  FADD R13, -R13, R8 ;  /* 0x000000080d0d7221 */ /* 0x000fe20000000100 */
[----:B------:R-:W-:Y:S01]  /*4b70*/  FADD R8, R18, R73 ;  /* 0x0000004912087221 */ /* 0x000fe20000000000 */
[--C-:B------:R-:W-:Y:S01]  /*4b80*/  FFMA R11, R11, UR18, -R10.reuse ;  /* 0x000000120b0b7c23 */ /* 0x100fe2000800080a */
[----:B------:R-:W2:Y:S01]  /*4b90*/  MUFU.EX2 R51, R16 ;  /* 0x0000001000337308 */ /* 0x000ea20000000800 */
[----:B-1----:R-:W-:Y:S01]  /*4ba0*/  @!P3 FMUL R50, R50, R50 ;  /* 0x000000323232b220 */ /* 0x002fe20000400000 */
[--C-:B------:R-:W-:Y:S01]  /*4bb0*/  FFMA R28, R28, UR18, -R10.reuse ;  /* 0x000000121c1c7c23 */ /* 0x100fe2000800080a */
[--C-:B------:R-:W-:Y:S01]  /*4bc0*/  FFMA R25, R25, UR18, -R10.reuse ;  /* 0x0000001219197c23 */ /* 0x100fe2000800080a */
[----:B------:R-:W-:Y:S01]  /*4bd0*/  FSETP.GEU.AND P3, PT, R11, -126, PT ;  /* 0xc2fc00000b00780b */ /* 0x000fe20003f6e000 */
[--C-:B------:R-:W-:Y:S01]  /*4be0*/  FFMA R32, R32, UR18, -R10.reuse ;  /* 0x0000001220207c23 */ /* 0x100fe2000800080a */
[--C-:B------:R-:W-:Y:S01]  /*4bf0*/  FFMA R33, R33, UR18, -R10.reuse ;  /* 0x0000001221217c23 */ /* 0x100fe2000800080a */
[----:B------:R-:W-:Y:S01]  /*4c00*/  @!P6 FMUL R21, R21, 0.5 ;  /* 0x3f0000001515e820 */ /* 0x000fe20000400000 */
[--C-:B------:R-:W-:Y:S01]  /*4c10*/  FFMA R29, R29, UR18, -R10.reuse ;  /* 0x000000121d1d7c23 */ /* 0x100fe2000800080a */
[----:B---3--:R-:W-:Y:S01]  /*4c20*/  @!P5 FMUL R54, R54, R54 ;  /* 0x000000363636d220 */ /* 0x008fe20000400000 */
[----:B------:R-:W-:Y:S01]  /*4c30*/  FSETP.GEU.AND P5, PT, R28, -126, PT ;  /* 0xc2fc00001c00780b */ /* 0x000fe20003fae000 */
[----:B------:R-:W-:Y:S01]  /*4c40*/  @!P4 FMUL R12, R12, 0.5 ;  /* 0x3f0000000c0cc820 */ /* 0x000fe20000400000 */
[----:B------:R-:W1:Y:S01]  /*4c50*/  MUFU.EX2 R72, R21 ;  /* 0x0000001500487308 */ /* 0x000e620000000800 */
[--C-:B------:R-:W-:Y:S01]  /*4c60*/  FFMA R37, R37, UR18, -R10.reuse ;  /* 0x0000001225257c23 */ /* 0x100fe2000800080a */
[--C-:B------:R-:W-:Y:S01]  /*4c70*/  FFMA R36, R36, UR18, -R10.reuse ;  /* 0x0000001224247c23 */ /* 0x100fe2000800080a */
[--C-:B------:R-:W-:Y:S01]  /*4c80*/  FFMA R40, R40, UR18, -R10.reuse ;  /* 0x0000001228287c23 */ /* 0x100fe2000800080a */
[--C-:B------:R-:W-:Y:S01]  /*4c90*/  FFMA R41, R41, UR18, -R10.reuse ;  /* 0x0000001229297c23 */ /* 0x100fe2000800080a */
[----:B------:R-:W-:Y:S01]  /*4ca0*/  @!P3 FMUL R11, R11, 0.5 ;  /* 0x3f0000000b0bb820 */ /* 0x000fe20000400000 */
[----:B--2---:R-:W-:Y:S01]  /*4cb0*/  @!P2 FMUL R51, R51, R51 ;  /* 0x000000333333a220 */ /* 0x004fe20000400000 */
[----:B------:R-:W-:Y:S01]  /*4cc0*/  FSETP.GEU.AND P2, PT, R25, -126, PT ;  /* 0xc2fc00001900780b */ /* 0x000fe20003f4e000 */
[----:B------:R-:W2:Y:S01]  /*4cd0*/  MUFU.EX2 R55, R12 ;  /* 0x0000000c00377308 */ /* 0x000ea20000000800 */
[--C-:B------:R-:W-:Y:S01]  /*4ce0*/  FFMA R44, R44, UR18, -R10.reuse ;  /* 0x000000122c2c7c23 */ /* 0x100fe2000800080a */
[--C-:B------:R-:W-:Y:S01]  /*4cf0*/  FFMA R45, R45, UR18, -R10.reuse ;  /* 0x000000122d2d7c23 */ /* 0x100fe2000800080a */
[----:B------:R-:W-:Y:S01]  /*4d00*/  @!P5 FMUL R28, R28, 0.5 ;  /* 0x3f0000001c1cd820 */ /* 0x000fe20000400000 */
[--C-:B------:R-:W-:Y:S01]  /*4d10*/  FFMA R48, R48, UR18, -R10.reuse ;  /* 0x0000001230307c23 */ /* 0x100fe2000800080a */
[--C-:B------:R-:W-:Y:S01]  /*4d20*/  FFMA R49, R49, UR18, -R10.reuse ;  /* 0x0000001231317c23 */ /* 0x100fe2000800080a */
[--C-:B------:R-:W-:Y:S01]  /*4d30*/  FFMA R52, R52, UR18, -R10.reuse ;  /* 0x0000001234347c23 */ /* 0x100fe2000800080a */
[----:B------:R-:W-:Y:S01]  /*4d40*/  FFMA R10, R53, UR18, -R10 ;  /* 0x00000012350a7c23 */ /* 0x000fe2000800080a */
[----:B------:R-:W3:Y:S01]  /*4d50*/  MUFU.EX2 R24, R11 ;  /* 0x0000000b00187308 */ /* 0x000ee20000000800 */
[----:B-1----:R-:W-:Y:S01]  /*4d60*/  @!P6 FMUL R72, R72, R72 ;  /* 0x000000484848e220 */ /* 0x002fe20000400000 */
[----:B------:R-:W-:Y:S01]  /*4d70*/  FSETP.GEU.AND P6, PT, R32, -126, PT ;  /* 0xc2fc00002000780b */ /* 0x000fe20003fce000 */
[----:B------:R-:W-:Y:S01]  /*4d80*/  FMUL R13, R13, UR18 ;  /* 0x000000120d0d7c20 */ /* 0x000fe20008400000 */
[----:B------:R-:W-:Y:S01]  /*4d90*/  @!P2 FMUL R25, R25, 0.5 ;  /* 0x3f0000001919a820 */ /* 0x000fe20000400000 */
[----:B------:R-:W-:Y:S01]  /*4da0*/  FADD R23, R22, R51 ;  /* 0x0000003316177221 */ /* 0x000fe20000000000 */
[----:B------:R-:W-:Y:S01]  /*4db0*/  FADD R16, R20, R47 ;  /* 0x0000002f14107221 */ /* 0x000fe20000000000 */
[----:B------:R-:W-:Y:S01]  /*4dc0*/  FADD R27, R43, R72 ;  /* 0x000000482b1b7221 */ /* 0x000fe20000000000 */
[----:B------:R-:W1:Y:S01]  /*4dd0*/  MUFU.EX2 R26, R28 ;  /* 0x0000001c001a7308 */ /* 0x000e620000000800 */
[----:B--2---:R-:W-:Y:S01]  /*4de0*/  @!P4 FMUL R55, R55, R55 ;  /* 0x000000373737c220 */ /* 0x004fe20000400000 */
[----:B------:R-:W-:-:S05]  /*4df0*/  FSETP.GEU.AND P4, PT, R29, -126, PT ;  /* 0xc2fc00001d00780b */ /* 0x000fca0003f8e000 */
[----:B------:R-:W-:Y:S01]  /*4e00*/  @!P6 FMUL R32, R32, 0.5 ;  /* 0x3f0000002020e820 */ /* 0x000fe20000400000 */
[----:B------:R2:W4:Y:S01]  /*4e10*/  MUFU.EX2 R15, R25 ;  /* 0x00000019000f7308 */ /* 0x0005220000000800 */
[----:B---3--:R-:W-:Y:S01]  /*4e20*/  @!P3 FMUL R24, R24, R24 ;  /* 0x000000181818b220 */ /* 0x008fe20000400000 */
[----:B------:R-:W-:-:S05]  /*4e30*/  FSETP.GEU.AND P3, PT, R33, -126, PT ;  /* 0xc2fc00002100780b */ /* 0x000fca0003f6e000 */
[----:B------:R-:W-:Y:S01]  /*4e40*/  @!P4 FMUL R29, R29, 0.5 ;  /* 0x3f0000001d1dc820 */ /* 0x000fe20000400000 */
[----:B------:R-:W3:Y:S01]  /*4e50*/  MUFU.EX2 R32, R32 ;  /* 0x0000002000207308 */ /* 0x000ee20000000800 */
[----:B-1----:R-:W-:Y:S01]  /*4e60*/  @!P5 FMUL R26, R26, R26 ;  /* 0x0000001a1a1ad220 */ /* 0x002fe20000400000 */
[----:B------:R-:W-:Y:S01]  /*4e70*/  FSETP.GEU.AND P5, PT, R37, -126, PT ;  /* 0xc2fc00002500780b */ /* 0x000fe20003fae000 */
[----:B--2---:R-:W-:-:S04]  /*4e80*/  FADD R25, R42, R55 ;  /* 0x000000372a197221 */ /* 0x004fc80000000000 */
[----:B------:R-:W-:Y:S01]  /*4e90*/  @!P3 FMUL R33, R33, 0.5 ;  /* 0x3f0000002121b820 */ /* 0x000fe20000400000 */
[----:B------:R-:W1:Y:S01]  /*4ea0*/  MUFU.EX2 R11, R29 ;  /* 0x0000001d000b7308 */ /* 0x000e620000000800 */
[----:B----4-:R-:W-:Y:S01]  /*4eb0*/  @!P2 FMUL R15, R15, R15 ;  /* 0x0000000f0f0fa220 */ /* 0x010fe20000400000 */
        /* <DEDUP_REMOVED lines=18> */
[----:B------:R3:W4:Y:S01]  /*4fe0*/  MUFU.EX2 R17, R40 ;  /* 0x0000002800117308 */ /* 0x0007220000000800 */
[----:B-1----:R-:W-:Y:S01]  /*4ff0*/  @!P2 FMUL R30, R30, R30 ;  /* 0x0000001e1e1ea220 */ /* 0x002fe20000400000 */
[----:B------:R-:W-:-:S05]  /*5000*/  FSETP.GEU.AND P2, PT, R45, -126, PT ;  /* 0xc2fc00002d00780b */ /* 0x000fca0003f4e000 */
[----:B------:R-:W-:Y:S01]  /*5010*/  @!P5 FMUL R48, R48, 0.5 ;  /* 0x3f0000003030d820 */ /* 0x000fe20000400000 */
[----:B------:R-:W1:Y:S01]  /*5020*/  MUFU.EX2 R19, R44 ;  /* 0x0000002c00137308 */ /* 0x000e620000000800 */
[----:B--2---:R-:W-:Y:S01]  /*5030*/  @!P6 FMUL R12, R12, R12 ;  /* 0x0000000c0c0ce220 */ /* 0x004fe20000400000 */
[----:B------:R-:W-:Y:S01]  /*5040*/  FSETP.GEU.AND P6, PT, R52, -126, PT ;  /* 0xc2fc00003400780b */ /* 0x000fe20003fce000 */
[----:B---3--:R-:W-:Y:S01]  /*5050*/  FADD R40, R8, R23 ;  /* 0x0000001708287221 */ /* 0x008fe20000000000 */
[----:B------:R-:W-:Y:S01]  /*5060*/  FADD R8, R31, R46 ;  /* 0x0000002e1f087221 */ /* 0x000fe20000000000 */
[----:B------:R-:W-:Y:S02]  /*5070*/  FADD R23, R39, R54 ;  /* 0x0000003627177221 */ /* 0x000fe40000000000 */
[----:B------:R-:W-:Y:S01]  /*5080*/  @!P2 FMUL R45, R45, 0.5 ;  /* 0x3f0000002d2da820 */ /* 0x000fe20000400000 */
[----:B------:R-:W2:Y:S01]  /*5090*/  MUFU.EX2 R21, R48 ;  /* 0x0000003000157308 */ /* 0x000ea20000000800 */
[----:B----4-:R-:W-:Y:S01]  /*50a0*/  @!P4 FMUL R17, R17, R17 ;  /* 0x000000111111c220 */ /* 0x010fe20000400000 */
[----:B------:R-:W-:Y:S01]  /*50b0*/  FSETP.GEU.AND P4, PT, R49, -126, PT ;  /* 0xc2fc00003100780b */ /* 0x000fe20003f8e000 */
[----:B------:R-:W-:-:S02]  /*50c0*/  FADD R41, R8, R23 ;  /* 0x0000001708297221 */ /* 0x000fc40000000000 */
[----:B------:R-:W-:Y:S01]  /*50d0*/  FADD R8, R24, R17 ;  /* 0x0000001118087221 */ /* 0x000fe20000000000 */
[----:B------:R-:W-:Y:S01]  /*50e0*/  F2FP.F16.F32.PACK_AB R24, R15, R24 ;  /* 0x000000180f18723e */ /* 0x000fe200000000ff */
        /* <DEDUP_REMOVED lines=8> */
[----:B---3--:R-:W-:Y:S02]  /*5170*/  FADD R45, R16, R25 ;  /* 0x00000019102d7221 */ /* 0x008fe40000000000 */
[----:B------:R-:W-:Y:S02]  /*5180*/  FADD R23, R32, R21 ;  /* 0x0000001520177221 */ /* 0x000fe40000000000 */
[----:B------:R-:W-:Y:S01]  /*5190*/  @!P3 FMUL R10, R10, 0.5 ;  /* 0x3f0000000a0ab820 */ /* 0x000fe20000400000 */
[----:B------:R-:W2:Y:S01]  /*51a0*/  MUFU.EX2 R36, R49 ;  /* 0x0000003100247308 */ /* 0x000ea20000000800 */
[----:B----4-:R-:W-:Y:S01]  /*51b0*/  @!P2 FMUL R34, R34, R34 ;  /* 0x000000222222a220 */ /* 0x010fe20000400000 */
[----:B------:R-:W-:Y:S01]  /*51c0*/  FSETP.GEU.AND P2, PT, R14, -126, PT ;  /* 0xc2fc00000e00780b */ /* 0x000fe20003f4e000 */
[----:B------:R-:W-:Y:S01]  /*51d0*/  FADD R8, R8, R23 ;  /* 0x0000001708087221 */ /* 0x000fe20000000000 */
[----:B------:R-:W-:Y:S01]  /*51e0*/  FADD R40, R40, R45 ;  /* 0x0000002d28287221 */ /* 0x000fe20000000000 */
[----:B------:R-:W-:Y:S01]  /*51f0*/  FADD R16, R11, R34 ;  /* 0x000000220b107221 */ /* 0x000fe20000000000 */
[----:B------:R-:W-:Y:S01]  /*5200*/  F2FP.F16.F32.PACK_AB R34, R34, R19 ;  /* 0x000000132222723e */ /* 0x000fe200000000ff */
[----:B------:R-:W-:Y:S01]  /*5210*/  @!P5 FMUL R13, R13, 0.5 ;  /* 0x3f0000000d0dd820 */ /* 0x000fe20000400000 */
[----:B------:R3:W4:Y:S01]  /*5220*/  MUFU.EX2 R38, R10 ;  /* 0x0000000a00267308 */ /* 0x0007220000000800 */
[----:B-1----:R-:W-:-:S06]  /*5230*/  @!P6 FMUL R9, R9, R9 ;  /* 0x000000090909e220 */ /* 0x002fcc0000400000 */
[----:B------:R-:W-:Y:S01]  /*5240*/  @!P2 FMUL R14, R14, 0.5 ;  /* 0x3f0000000e0ea820 */ /* 0x000fe20000400000 */
[----:B------:R-:W1:Y:S01]  /*5250*/  MUFU.EX2 R13, R13 ;  /* 0x0000000d000d7308 */ /* 0x000e620000000800 */
[----:B---3--:R-:W-:Y:S01]  /*5260*/  FADD R10, R35, R50 ;  /* 0x00000032230a7221 */ /* 0x008fe20000000000 */
[----:B--2---:R-:W-:-:S03]  /*5270*/  @!P4 FMUL R36, R36, R36 ;  /* 0x000000242424c220 */ /* 0x004fc60000400000 */
[----:B------:R-:W-:Y:S01]  /*5280*/  FADD R44, R10, R27 ;  /* 0x0000001b0a2c7221 */ /* 0x000fe20000000000 */
[----:B------:R-:W-:Y:S01]  /*5290*/  FADD R10, R15, R12 ;  /* 0x0000000c0f0a7221 */ /* 0x000fe20000000000 */
[----:B------:R-:W-:Y:S01]  /*52a0*/  FADD R25, R33, R36 ;  /* 0x0000002421197221 */ /* 0x000fe20000000000 */
[----:B------:R2:W3:Y:S01]  /*52b0*/  MUFU.EX2 R28, R14 ;  /* 0x0000000e001c7308 */ /* 0x0004e20000000800 */
[----:B----4-:R-:W-:Y:S01]  /*52c0*/  @!P3 FMUL R38, R38, R38 ;  /* 0x000000262626b220 */ /* 0x010fe20000400000 */
[----:B------:R-:W-:Y:S01]  /*52d0*/  FADD R27, R30, R9 ;  /* 0x000000091e1b7221 */ /* 0x000fe20000000000 */
[----:B------:R-:W-:Y:S01]  /*52e0*/  FADD R10, R10, R25 ;  /* 0x000000190a0a7221 */ /* 0x000fe20000000000 */
[----:B------:R-:W-:Y:S01]  /*52f0*/  FADD R41, R41, R44 ;  /* 0x0000002c29297221 */ /* 0x000fe20000000000 */
[----:B------:R-:W-:Y:S01]  /*5300*/  FADD R29, R37, R38 ;  /* 0x00000026251d7221 */ /* 0x000fe20000000000 */
[----:B------:R-:W-:Y:S02]  /*5310*/  F2FP.F16.F32.PACK_AB R25, R31, R18 ;  /* 0x000000121f19723e */ /* 0x000fe400000000ff */
[----:B------:R-:W-:Y:S01]  /*5320*/  FADD R41, R40, R41 ;  /* 0x0000002928297221 */ /* 0x000fe20000000000 */
[----:B--2---:R-:W-:Y:S01]  /*5330*/  FADD R14, R26, R19 ;  /* 0x000000131a0e7221 */ /* 0x004fe20000000000 */
[----:B------:R-:W-:Y:S01]  /*5340*/  FADD R29, R16, R29 ;  /* 0x0000001d101d7221 */ /* 0x000fe20000000000 */
[----:B-1----:R-:W-:Y:S01]  /*5350*/  @!P5 FMUL R13, R13, R13 ;  /* 0x0000000d0d0dd220 */ /* 0x002fe20000400000 */
[----:B------:R-:W-:Y:S01]  /*5360*/  F2FP.F16.F32.PACK_AB R30, R37, R30 ;  /* 0x0000001e251e723e */ /* 0x000fe200000000ff */
[----:B------:R-:W-:Y:S01]  /*5370*/  FADD R27, R14, R27 ;  /* 0x0000001b0e1b7221 */ /* 0x000fe20000000000 */
[----:B------:R-:W-:Y:S01]  /*5380*/  FADD R29, R10, R29 ;  /* 0x0000001d0a1d7221 */ /* 0x000fe20000000000 */
[----:B------:R-:W-:Y:S01]  /*5390*/  SHF.L.U32 R10, R7, 0x1f, RZ ;  /* 0x0000001f070a7819 */ /* 0x000fe200000006ff */
[----:B------:R-:W-:Y:S01]  /*53a0*/  FMUL R56, R56, R13 ;  /* 0x0000000d38387220 */ /* 0x000fe20000400000 */
[----:B------:R-:W-:Y:S01]  /*53b0*/  FADD R8, R8, R27 ;  /* 0x0000001b08087221 */ /* 0x000fe20000000000 */
[----:B---3--:R-:W-:Y:S01]  /*53c0*/  @!P2 FMUL R28, R28, R28 ;  /* 0x0000001c1c1ca220 */ /* 0x008fe20000400000 */
[----:B------:R1:W2:Y:S01]  /*53d0*/  SYNCS.PHASECHK.TRANS64.TRYWAIT P2, [UR6+0x7000], R10 ;  /* 0x0070000aff0075a7 */ /* 0x0002a20008040146 */
[----:B------:R-:W-:Y:S01]  /*53e0*/  F2FP.F16.F32.PACK_AB R27, R35, R20 ;  /* 0x00000014231b723e */ /* 0x000fe200000000ff */
[----:B------:R-:W-:Y:S01]  /*53f0*/  FADD R8, R8, R29 ;  /* 0x0000001d08087221 */ /* 0x000fe20000000000 */
[----:B------:R-:W-:Y:S01]  /*5400*/  FFMA R5, R28, R5, R41 ;  /* 0x000000051c057223 */ /* 0x000fe20000000029 */
        /* <DEDUP_REMOVED lines=8> */
[----:B------:R-:W-:Y:S01]  /*5490*/  F2FP.F16.F32.PACK_AB R28, R33, R32 ;  /* 0x00000020211c723e */ /* 0x000fe200000000ff */
[----:B------:R-:W-:Y:S01]  /*54a0*/  FFMA R2, R13, R2, R8 ;  /* 0x000000020d027223 */ /* 0x000fe20000000008 */
[----:B------:R-:W-:Y:S01]  /*54b0*/  F2FP.F16.F32.PACK_AB R29, R39, R22 ;  /* 0x00000016271d723e */ /* 0x000fe200000000ff */
        /* <DEDUP_REMOVED lines=10> */
[----:B------:R-:W-:Y:S02]  /*5560*/  F2FP.F16.F32.PACK_AB R33, R46, R73 ;  /* 0x000000492e21723e */ /* 0x000fe400000000ff */
[----:B------:R-:W-:Y:S02]  /*5570*/  F2FP.F16.F32.PACK_AB R35, R50, R47 ;  /* 0x0000002f3223723e */ /* 0x000fe400000000ff */
[----:B------:R-:W-:Y:S02]  /*5580*/  F2FP.F16.F32.PACK_AB R36, R36, R21 ;  /* 0x000000152424723e */ /* 0x000fe400000000ff */
[----:B------:R-:W-:-:S02]  /*5590*/  F2FP.F16.F32.PACK_AB R37, R54, R51 ;  /* 0x000000333625723e */ /* 0x000fc400000000ff */
[----:B------:R-:W-:Y:S01]  /*55a0*/  F2FP.F16.F32.PACK_AB R38, R38, R9 ;  /* 0x000000092626723e */ /* 0x000fe200000000ff */
[----:B-1----:R-:W-:Y:S06]  /*55b0*/  @!P0 BRA `(.L_x_39) ;  /* 0x0000000000048947 */ /* 0x002fec0003800000 */
[----:B------:R-:W-:Y:S01]  /*55c0*/  BPT.TRAP 0x1 ;  /* 0x000000040000795c */ /* 0x000fe20000300000 */
.L_x_39:
[----:B--2---:R-:W-:Y:S05]  /*55d0*/  @P2 BRA `(.L_x_40) ;  /* 0x0000000000082947 */ /* 0x004fea0003800000 */
[----:B------:R-:W1:Y:S02]  /*55e0*/  SYNCS.PHASECHK.TRANS64.TRYWAIT P2, [UR6+0x7000], R10 ;  /* 0x0070000aff0075a7 */ /* 0x000e640008040146 */
[----:B-1----:R-:W-:Y:S05]  /*55f0*/  @!P2 BRA `(.L_x_41) ;  /* 0x000000240080a947 */ /* 0x002fea0003800000 */
.L_x_40:
        /* <DEDUP_REMOVED lines=23> */
.L_x_42:
[----:B------:R-:W-:-:S04]  /*5770*/  ULEA UR6, UR13, UR37, 0x3 ;  /* 0x000000250d067291 */ /* 0x000fc8000f8e183f */
[----:B------:R-:W-:-:S04]  /*5780*/  UIADD3 UR6, UR6, 0x7028, URZ ;  /* 0x0000702806067890 */ /* 0x000fc8000fffe03f */
[----:B------:R-:W-:-:S09]  /*5790*/  UPRMT UR6, URZ, 0x654, UR6 ;  /* 0x000006543f067896 */ /* 0x000fd20008000006 */
[----:B------:R-:W-:Y:S01]  /*57a0*/  SYNCS.ARRIVE.TRANS64.RED.A1T0 RZ, [UR6], RZ ;  /* 0x000000ffffff79a7 */ /* 0x000fe20008100406 */
[----:B------:R-:W-:Y:S05]  /*57b0*/  @P1 BRA `(.L_x_43) ;  /* 0x0000000000041947 */ /* 0x000fea0003800000 */
[----:B------:R-:W-:Y:S01]  /*57c0*/  BPT.TRAP 0x1 ;  /* 0x000000040000795c */ /* 0x000fe20000300000 */
.L_x_43:
[----:B------:R-:W-:-:S04]  /*57d0*/  UIADD3 UR13, UR13, 0x1, URZ ;  /* 0x000000010d0d7890 */ /* 0x000fc8000fffe03f */
[----:B------:R-:W-:-:S04]  /*57e0*/  UISETP.NE.AND UP0, UPT, UR13, 0x5, UPT ;  /* 0x000000050d00788c */ /* 0x000fc8000bf05270 */
[----:B------:R-:W-:Y:S01]  /*57f0*/  USEL UR13, UR13, URZ, UP0 ;  /* 0x0000003f0d0d7287 */ /* 0x000fe20008000000 */
[----:B------:R-:W-:Y:S11]  /*5800*/  @!P0 BRA `(.L_x_44) ;  /* 0x0000000000048947 */ /* 0x000ff60003800000 */
[----:B------:R-:W-:Y:S01]  /*5810*/  BPT.TRAP 0x1 ;  /* 0x000000040000795c */ /* 0x000fe20000300000 */
.L_x_44:
[----:B------:R-:W-:-:S04]  /*5820*/  ULEA UR6, UR13, UR37, 0x3 ;  /* 0x000000250d067291 */ /* 0x000fc8000f8e183f */
[----:B------:R-:W-:-:S04]  /*5830*/  UIADD3 UR6, UR6, 0x7028, URZ ;  /* 0x0000702806067890 */ /* 0x000fc8000fffe03f */
[----:B------:R-:W-:-:S09]  /*5840*/  UPRMT UR6, URZ, 0x654, UR6 ;  /* 0x000006543f067896 */ /* 0x000fd20008000006 */
[----:B------:R-:W-:Y:S01]  /*5850*/  SYNCS.ARRIVE.TRANS64.RED.A1T0 RZ, [UR6], RZ ;  /* 0x000000ffffff79a7 */ /* 0x000fe20008100406 */
[----:B------:R-:W-:Y:S05]  /*5860*/  @P1 BRA `(.L_x_45) ;  /* 0x0000000000041947 */ /* 0x000fea0003800000 */
[----:B------:R-:W-:Y:S01]  /*5870*/  BPT.TRAP 0x1 ;  /* 0x000000040000795c */ /* 0x000fe20000300000 */
.L_x_45:
[----:B------:R-:W-:Y:S01]  /*5880*/  UIADD3 UR15, UR15, 0x1, URZ ;  /* 0x000000010f0f7890 */ /* 0x000fe2000fffe03f */
[C---:B------:R-:W-:Y:S01]  /*5890*/  ISETP.GT.AND P2, PT, R3.reuse, 0x1, PT ;  /* 0x000000010300780c */ /* 0x040fe20003f44270 */
[----:B------:R-:W-:Y:S01]  /*58a0*/  UIADD3 UR13, UR13, 0x1, URZ ;  /* 0x000000010d0d7890 */ /* 0x000fe2000fffe03f */
[----:B------:R-:W-:Y:S01]  /*58b0*/  VIADD R3, R3, 0xffffffff ;  /* 0xffffffff03037836 */ /* 0x000fe20000000000 */
[----:B------:R-:W-:Y:S01]  /*58c0*/  UISETP.NE.AND UP1, UPT, UR15, 0x5, UPT ;  /* 0x000000050f00788c */ /* 0x000fe2000bf25270 */
[----:B------:R-:W-:Y:S01]  /*58d0*/  VIADD R0, R0, 0x40 ;  /* 0x0000004000007836 */ /* 0x000fe20000000000 */
[----:B------:R-:W-:Y:S01]  /*58e0*/  UISETP.NE.AND UP0, UPT, UR13, 0x5, UPT ;  /* 0x000000050d00788c */ /* 0x000fe2000bf05270 */
[----:B------:R-:W-:Y:S01]  /*58f0*/  IMAD.MOV.U32 R8, RZ, RZ, R4 ;  /* 0x000000ffff087224 */ /* 0x000fe200078e0004 */
[----:B------:R-:W-:Y:S01]  /*5900*/  USEL UR6, URZ, 0x1, UP1 ;  /* 0x000000013f067887 */ /* 0x000fe20008800000 */
[----:B-1----:R-:W-:Y:S01]  /*5910*/  MOV R9, R6 ;  /* 0x0000000600097202 */ /* 0x002fe20000000f00 */
[----:B------:R-:W-:-:S02]  /*5920*/  USEL UR13, UR13, URZ, UP0 ;  /* 0x0000003f0d0d7287 */ /* 0x000fc40008000000 */
[----:B------:R-:W-:Y:S02]  /*5930*/  USEL UR15, UR15, URZ, UP1 ;  /* 0x0000003f0f0f7287 */ /* 0x000fe40008800000 */
[----:B------:R-:W-:Y:S01]  /*5940*/  LOP3.LUT R7, R7, UR6, RZ, 0x3c, !PT ;  /* 0x0000000607077c12 */ /* 0x000fe2000f8e3cff */
[----:B------:R-:W-:Y:S09]  /*5950*/  @P2 BRA `(.L_x_46) ;  /* 0xffffffe400442947 */ /* 0x000ff2000383ffff */
.L_x_35:
[----:B------:R-:W1:Y:S01]  /*5960*/  SHFL.BFLY PT, R3, R2, 0x1, 0x1f ;  /* 0x0c201f0002037f89 */ /* 0x000e6200000e0000 */
[----:B------:R-:W-:Y:S01]  /*5970*/  BSSY B0, `(.L_x_47) ;  /* 0x0000023000007945 */ /* 0x000fe20003800000 */
[----:B------:R-:W-:Y:S01]  /*5980*/  IMAD.MOV.U32 R9, RZ, RZ, 0x7f800000 ;  /* 0x7f800000ff097424 */ /* 0x000fe200078e00ff */
[----:B------:R-:W-:Y:S01]  /*5990*/  MOV R11, 0x7f800000 ;  /* 0x7f800000000b7802 */ /* 0x000fe20000000f00 */
[----:B------:R-:W2:Y:S01]  /*59a0*/  SHFL.BFLY PT, R0, R5, 0x1, 0x1f ;  /* 0x0c201f0005007f89 */ /* 0x000ea200000e0000 */
[----:B-1----:R-:W-:Y:S01]  /*59b0*/  FADD R3, R3, R2 ;  /* 0x0000000203037221 */ /* 0x002fe20000000000 */
[----:B--2---:R-:W-:-:S04]  /*59c0*/  FADD R16, R0, R5 ;  /* 0x0000000500107221 */ /* 0x004fc80000000000 */
[----:B------:R-:W1:Y:S01]  /*59d0*/  SHFL.BFLY PT, R8, R3, 0x2, 0x1f ;  /* 0x0c401f0003087f89 */ /* 0x000e6200000e0000 */
[----:B------:R-:W-:-:S03]  /*59e0*/  IMAD.MOV.U32 R0, RZ, RZ, 0x3f800000 ;  /* 0x3f800000ff007424 */ /* 0x000fc600078e00ff */
[----:B------:R-:W2:Y:S01]  /*59f0*/  SHFL.BFLY PT, R17, R16, 0x2, 0x1f ;  /* 0x0c401f0010117f89 */ /* 0x000ea200000e0000 */
[C---:B-1----:R-:W-:Y:S01]  /*5a00*/  FSETP.NE.AND P0, PT, R3.reuse, -R8, PT ;  /* 0x800000080300720b */ /* 0x042fe20003f05000 */
[----:B------:R-:W-:Y:S01]  /*5a10*/  FADD R5, R3, R8 ;  /* 0x0000000803057221 */ /* 0x000fe20000000000 */
[----:B------:R-:W-:Y:S02]  /*5a20*/  IMAD.MOV.U32 R8, RZ, RZ, 0x3f800000 ;  /* 0x3f800000ff087424 */ /* 0x000fe400078e00ff */
[----:B--2---:R-:W-:-:S09]  /*5a30*/  FADD R7, R16, R17 ;  /* 0x0000001110077221 */ /* 0x004fd20000000000 */
[----:B------:R-:W-:Y:S05]  /*5a40*/  @!P0 BRA `(.L_x_48) ;  /* 0x0000000000548947 */ /* 0x000fea0003800000 */
[----:B------:R-:W-:Y:S01]  /*5a50*/  VIADD R0, R5, 0x1800000 ;  /* 0x0180000005007836 */ /* 0x000fe20000000000 */
[----:B------:R-:W-:Y:S04]  /*5a60*/  BSSY B1, `(.L_x_49) ;  /* 0x000000c000017945 */ /* 0x000fe80003800000 */
[----:B------:R-:W-:-:S04]  /*5a70*/  LOP3.LUT R0, R0, 0x7f800000, RZ, 0xc0, !PT ;  /* 0x7f80000000007812 */ /* 0x000fc800078ec0ff */
[----:B------:R-:W-:-:S13]  /*5a80*/  ISETP.GT.U32.AND P0, PT, R0, 0x1ffffff, PT ;  /* 0x01ffffff0000780c */ /* 0x000fda0003f04070 */
[----:B------:R-:W-:Y:S05]  /*5a90*/  @P0 BRA `(.L_x_50) ;  /* 0x0000000000100947 */ /* 0x000fea0003800000 */
[----:B------:R-:W-:Y:S01]  /*5aa0*/  IMAD.MOV.U32 R2, RZ, RZ, R5 ;  /* 0x000000ffff027224 */ /* 0x000fe200078e0005 */
[----:B------:R-:W-:-:S07]  /*5ab0*/  MOV R15, 0x5ad0 ;  /* 0x00005ad0000f7802 */ /* 0x000fce0000000f00 */
[----:B------:R-:W-:Y:S05]  /*5ac0*/  CALL.REL.NOINC `($__internal_0_$__cuda_sm20_rcp_rn_f32_slowpath) ;  /* 0x0000002000f47944 */ /* 0x000fea0003c00000 */
[----:B------:R-:W-:Y:S05]  /*5ad0*/  BRA `(.L_x_51) ;  /* 0x0000000000107947 */ /* 0x000fea0003800000 */
.L_x_50:
[----:B------:R-:W1:Y:S02]  /*5ae0*/  MUFU.RCP R0, R5 ;  /* 0x0000000500007308 */ /* 0x000e640000001000 */
[----:B-1----:R-:W-:-:S04]  /*5af0*/  FFMA R2, R5, R0, -1 ;  /* 0xbf80000005027423 */ /* 0x002fc80000000000 */
[----:B------:R-:W-:-:S04]  /*5b00*/  FADD.FTZ R3, -R2, -RZ ;  /* 0x800000ff02037221 */ /* 0x000fc80000010100 */
[----:B------:R-:W-:-:S07]  /*5b10*/  FFMA R0, R0, R3, R0 ;  /* 0x0000000300007223 */ /* 0x000fce0000000000 */
.L_x_51:
[----:B------:R-:W-:Y:S05]  /*5b20*/  BSYNC B1 ;  /* 0x0000000000017941 */ /* 0x000fea0003800000 */
.L_x_49:
[----:B------:R-:W-:Y:S01]  /*5b30*/  FSETP.GEU.AND P0, PT, |R5|, 1.175494350822287508e-38, PT ;  /* 0x008000000500780b */ /* 0x000fe20003f0e200 */
[----:B------:R-:W-:-:S12]  /*5b40*/  ULDC UR4, c[0x0][0x600] ;  /* 0x0001800000047ab9 */ /* 0x000fd80000000800 */
[----:B------:R-:W-:-:S04]  /*5b50*/  @!P0 FMUL R5, R5, 16777216 ;  /* 0x4b80000005058820 */ /* 0x000fc80000400000 */
[----:B------:R-:W1:Y:S02]  /*5b60*/  MUFU.LG2 R2, R5 ;  /* 0x0000000500027308 */ /* 0x000e640000000c00 */
[----:B-1----:R-:W-:-:S04]  /*5b70*/  @!P0 FADD R2, R2, -24 ;  /* 0xc1c0000002028421 */ /* 0x002fc80000000000 */
[----:B------:R-:W-:-:S04]  /*5b80*/  FMUL R11, R2, 0.69314718246459960938 ;  /* 0x3f317218020b7820 */ /* 0x000fc80000400000 */
[----:B------:R-:W-:-:S07]  /*5b90*/  FFMA R11, R4, UR4, R11 ;  /* 0x00000004040b7c23 */ /* 0x000fce000800000b */
.L_x_48:
[----:B------:R-:W-:Y:S05]  /*5ba0*/  BSYNC B0 ;  /* 0x0000000000007941 */ /* 0x000fea0003800000 */
.L_x_47:
[----:B------:R-:W-:Y:S01]  /*5bb0*/  FSETP.NE.AND P0, PT, R16, -R17, PT ;  /* 0x800000111000720b */ /* 0x000fe20003f05000 */
[----:B------:R-:W-:Y:S01]  /*5bc0*/  ULDC UR4, c[0x0][0x608] ;  /* 0x0001820000047ab9 */ /* 0x000fe20000000800 */
[----:B------:R-:W-:Y:S01]  /*5bd0*/  BSSY B0, `(.L_x_52) ;  /* 0x0000021000007945 */ /* 0x000fe20003800000 */
[----:B------:R-:W-:-:S04]  /*5be0*/  FMUL R0, R0, UR4 ;  /* 0x0000000400007c20 */ /* 0x000fc80008400000 */
        /* <DEDUP_REMOVED lines=8> */
[----:B------:R-:W-:Y:S06]  /*5c70*/  @!P0 BRA `(.L_x_53) ;  /* 0x0000000000588947 */ /* 0x000fec0003800000 */
[----:B------:R-:W-:Y:S01]  /*5c80*/  VIADD R0, R7, 0x1800000 ;  /* 0x0180000007007836 */ /* 0x000fe20000000000 */
[----:B------:R-:W-:Y:S04]  /*5c90*/  BSSY B1, `(.L_x_54) ;  /* 0x000000d000017945 */ /* 0x000fe80003800000 */
[----:B------:R-:W-:-:S04]  /*5ca0*/  LOP3.LUT R0, R0, 0x7f800000, RZ, 0xc0, !PT ;  /* 0x7f80000000007812 */ /* 0x000fc800078ec0ff */
[----:B------:R-:W-:-:S13]  /*5cb0*/  ISETP.GT.U32.AND P0, PT, R0, 0x1ffffff, PT ;  /* 0x01ffffff0000780c */ /* 0x000fda0003f04070 */
[----:B------:R-:W-:Y:S05]  /*5cc0*/  @P0 BRA `(.L_x_55) ;  /* 0x0000000000140947 */ /* 0x000fea0003800000 */
[----:B------:R-:W-:Y:S02]  /*5cd0*/  MOV R2, R7 ;  /* 0x0000000700027202 */ /* 0x000fe40000000f00 */
[----:B------:R-:W-:-:S07]  /*5ce0*/  MOV R15, 0x5d00 ;  /* 0x00005d00000f7802 */ /* 0x000fce0000000f00 */
[----:B------:R-:W-:Y:S05]  /*5cf0*/  CALL.REL.NOINC `($__internal_0_$__cuda_sm20_rcp_rn_f32_slowpath) ;  /* 0x0000002000687944 */ /* 0x000fea0003c00000 */
[----:B------:R-:W-:Y:S01]  /*5d00*/  IMAD.MOV.U32 R8, RZ, RZ, R0 ;  /* 0x000000ffff087224 */ /* 0x000fe200078e0000 */
[----:B------:R-:W-:Y:S06]  /*5d10*/  BRA `(.L_x_56) ;  /* 0x0000000000107947 */ /* 0x000fec0003800000 */
.L_x_55:
[----:B------:R-:W1:Y:S02]  /*5d20*/  MUFU.RCP R8, R7 ;  /* 0x0000000700087308 */ /* 0x000e640000001000 */
[----:B-1----:R-:W-:-:S04]  /*5d30*/  FFMA R0, R7, R8, -1 ;  /* 0xbf80000007007423 */ /* 0x002fc80000000008 */
[----:B------:R-:W-:-:S04]  /*5d40*/  FADD.FTZ R3, -R0, -RZ ;  /* 0x800000ff00037221 */ /* 0x000fc80000010100 */
[----:B------:R-:W-:-:S07]  /*5d50*/  FFMA R8, R8, R3, R8 ;  /* 0x0000000308087223 */ /* 0x000fce0000000008 */
.L_x_56:
[----:B------:R-:W-:Y:S05]  /*5d60*/  BSYNC B1 ;  /* 0x0000000000017941 */ /* 0x000fea0003800000 */
.L_x_54:
[----:B------:R-:W-:Y:S01]  /*5d70*/  FSETP.GEU.AND P0, PT, |R7|, 1.175494350822287508e-38, PT ;  /* 0x008000000700780b */ /* 0x000fe20003f0e200 */
[----:B------:R-:W-:-:S12]  /*5d80*/  ULDC UR4, c[0x0][0x600] ;  /* 0x0001800000047ab9 */ /* 0x000fd80000000800 */
[----:B------:R-:W-:-:S04]  /*5d90*/  @!P0 FMUL R7, R7, 16777216 ;  /* 0x4b80000007078820 */ /* 0x000fc80000400000 */
[----:B------:R-:W1:Y:S02]  /*5da0*/  MUFU.LG2 R0, R7 ;  /* 0x0000000700007308 */ /* 0x000e640000000c00 */
[----:B-1----:R-:W-:-:S04]  /*5db0*/  @!P0 FADD R0, R0, -24 ;  /* 0xc1c0000000008421 */ /* 0x002fc80000000000 */
[----:B------:R-:W-:-:S04]  /*5dc0*/  FMUL R9, R0, 0.69314718246459960938 ;  /* 0x3f31721800097820 */ /* 0x000fc80000400000 */
[----:B------:R-:W-:-:S07]  /*5dd0*/  FFMA R9, R6, UR4, R9 ;  /* 0x0000000406097c23 */ /* 0x000fce0008000009 */
.L_x_53:
[----:B------:R-:W-:Y:S05]  /*5de0*/  BSYNC B0 ;  /* 0x0000000000007941 */ /* 0x000fea0003800000 */
.L_x_52:
[----:B------:R-:W-:Y:S01]  /*5df0*/  UISETP.NE.AND UP0, UPT, UR36, 0x1, UPT ;  /* 0x000000012400788c */ /* 0x000fe2000bf05270 */
[----:B------:R-:W1:Y:S01]  /*5e00*/  S2R R2, SR_TID.X ;  /* 0x0000000000027919 */ /* 0x000e620000002100 */
[----:B------:R-:W-:Y:S02]  /*5e10*/  ULDC.64 UR8, c[0x0][0x208] ;  /* 0x0000820000087ab9 */ /* 0x000fe40000000a00 */
[----:B------:R-:W-:-:S06]  /*5e20*/  USEL UR4, URZ, 0x1, UP0 ;  /* 0x000000013f047887 */ /* 0x000fcc0008000000 */
[----:B------:R-:W-:Y:S01]  /*5e30*/  IMAD.U32 R0, RZ, RZ, UR4 ;  /* 0x00000004ff007e24 */ /* 0x000fe2000f8e00ff */
[----:B------:R-:W-:Y:S02]  /*5e40*/  ULDC UR4, c[0x0][0x608] ;  /* 0x0001820000047ab9 */ /* 0x000fe40000000800 */
[----:B------:R-:W-:Y:S02]  /*5e50*/  FMUL R8, R8, UR4 ;  /* 0x0000000408087c20 */ /* 0x000fe40008400000 */
[----:B------:R-:W-:-:S04]  /*5e60*/  SHF.L.U32 R0, R0, 0x1f, RZ ;  /* 0x0000001f00007819 */ /* 0x000fc800000006ff */
[----:B------:R-:W2:Y:S01]  /*5e70*/  SYNCS.PHASECHK.TRANS64.TRYWAIT P0, [UR16+0x8], R0 ;  /* 0x00000800ff0075a7 */ /* 0x000ea20008000150 */
[C---:B-1----:R-:W-:Y:S02]  /*5e80*/  LOP3.LUT P1, RZ, R2.reuse, 0x3, RZ, 0xc0, !PT ;  /* 0x0000000302ff7812 */ /* 0x042fe4000782c0ff */
[----:B------:R-:W-:Y:S01]  /*5e90*/  LOP3.LUT R16, R2, 0x7f, RZ, 0xc0, !PT ;  /* 0x0000007f02107812 */ /* 0x000fe200078ec0ff */
[----:B--2---:R-:W-:Y:S10]  /*5ea0*/  @!P0 BRA `(.L_x_57) ;  /* 0x0000001c006c8947 */ /* 0x004ff40003800000 */
.L_x_105:
[----:B------:R-:W-:Y:S01]  /*5eb0*/  USHF.L.U32 UR42, UR42, 0x6, URZ ;  /* 0x000000062a2a7899 */ /* 0x000fe2000800063f */
[----:B------:R-:W-:Y:S01]  /*5ec0*/  BSSY B0, `(.L_x_58) ;  /* 0x0000018000007945 */ /* 0x000fe20003800000 */
[----:B------:R-:W-:-:S03]  /*5ed0*/  SHF.R.U32.HI R17, RZ, 0x5, R16 ;  /* 0x00000005ff117819 */ /* 0x000fc60000011610 */
[----:B------:R-:W-:Y:S07]  /*5ee0*/  @P1 BRA `(.L_x_59) ;  /* 0x0000000000541947 */ /* 0x000fee0003800000 */
[----:B------:R-:W2:Y:S01]  /*5ef0*/  S2UR UR4, SR_CTAID.Y ;  /* 0x00000000000479c3 */ /* 0x000ea20000002600 */
[----:B-1----:R-:W-:Y:S01]  /*5f00*/  SHF.R.U32.HI R0, RZ, 0x2, R2 ;  /* 0x00000002ff007819 */ /* 0x002fe20000011602 */
[----:B------:R-:W-:Y:S01]  /*5f10*/  IMAD.SHL.U32 R3, R17, 0x10, RZ ;  /* 0x0000001011037824 */ /* 0x000fe200078e00ff */
[----:B------:R-:W-:Y:S02]  /*5f20*/  ULDC.64 UR6, c[0x0][0x688] ;  /* 0x0001a20000067ab9 */ /* 0x000fe40000000a00 */
[----:B------:R-:W-:-:S03]  /*5f30*/  LOP3.LUT R0, R0, 0x7, RZ, 0xc0, !PT ;  /* 0x0000000700007812 */ /* 0x000fc600078ec0ff */
[----:B------:R-:W1:Y:S01]  /*5f40*/  S2UR UR5, SR_CTAID.Z ;  /* 0x00000000000579c3 */ /* 0x000e620000002700 */
[----:B------:R-:W-:-:S04]  /*5f50*/  LOP3.LUT R0, R3, 0xfffffff0, R0, 0xe2, !PT ;  /* 0xfffffff003007812 */ /* 0x000fc800078ee200 */
[----:B------:R-:W-:-:S05]  /*5f60*/  IADD3 R3, R0, UR42, RZ ;  /* 0x0000002a00037c10 */ /* 0x000fca000fffe0ff */
[----:B------:R-:W-:Y:S01]  /*5f70*/  VIADD R2, R3, 0x8 ;  /* 0x0000000803027836 */ /* 0x000fe20000000000 */
[----:B--2---:R-:W-:-:S04]  /*5f80*/  UIMAD UR4, UR4, UR6, UR42 ;  /* 0x00000006040472a4 */ /* 0x004fc8000f8e022a */
[----:B-1----:R-:W-:-:S03]  /*5f90*/  UIMAD UR4, UR5, UR7, UR4 ;  /* 0x00000007050472a4 */ /* 0x002fc6000f8e0204 */
[----:B------:R-:W-:Y:S02]  /*5fa0*/  ULDC UR5, c[0x0][0x288] ;  /* 0x0000a20000057ab9 */ /* 0x000fe40000000800 */
[----:B------:R-:W-:Y:S02]  /*5fb0*/  ISETP.GE.U32.AND P0, PT, R3, UR5, PT ;  /* 0x0000000503007c0c */ /* 0x000fe4000bf06070 */
[----:B------:R-:W-:Y:S02]  /*5fc0*/  IADD3 R0, P2, R0, UR4, RZ ;  /* 0x0000000400007c10 */ /* 0x000fe4000ff5e0ff */
[----:B------:R-:W-:Y:S01]  /*5fd0*/  ISETP.GE.U32.AND P1, PT, R2, UR5, PT ;  /* 0x0000000502007c0c */ /* 0x000fe2000bf26070 */
[----:B------:R-:W-:Y:S02]  /*5fe0*/  ULDC.64 UR4, c[0x0][0x680] ;  /* 0x0001a00000047ab9 */ /* 0x000fe40000000a00 */
[----:B------:R-:W-:Y:S01]  /*5ff0*/  IMAD.X R3, RZ, RZ, RZ, P2 ;  /* 0x000000ffff037224 */ /* 0x000fe200010e06ff */
[----:B------:R-:W-:-:S04]  /*6000*/  LEA R2, P2, R0, UR4, 0x2 ;  /* 0x0000000400027c11 */ /* 0x000fc8000f8410ff */
[----:B------:R-:W-:-:S05]  /*6010*/  LEA.HI.X R3, R0, UR5, R3, 0x2, P2 ;  /* 0x0000000500037c11 */ /* 0x000fca00090f1403 */
[----:B------:R2:W-:Y:S04]  /*6020*/  @!P0 STG.E desc[UR8][R2.64], R11 ;  /* 0x0000000b02008986 */ /* 0x0005e8000c101908 */
[----:B------:R2:W-:Y:S02]  /*6030*/  @!P1 STG.E desc[UR8][R2.64+0x20], R9 ;  /* 0x0000200902009986 */ /* 0x0005e4000c101908 */
.L_x_59:
[----:B------:R-:W-:Y:S05]  /*6040*/  BSYNC B0 ;  /* 0x0000000000007941 */ /* 0x000fea0003800000 */
.L_x_58:
[----:B------:R-:W-:Y:S01]  /*6050*/  ULDC.64 UR4, c[0x0][0x730] ;  /* 0x0001cc0000047ab9 */ /* 0x000fe20000000a00 */
[-C--:B------:R-:W-:Y:S01]  /*6060*/  FMUL R31, R58, R8.reuse ;  /* 0x000000083a1f7220 */ /* 0x080fe20000400000 */
[----:B------:R-:W-:Y:S01]  /*6070*/  ISETP.NE.U32.AND P0, PT, RZ, UR4, PT ;  /* 0x00000004ff007c0c */ /* 0x000fe2000bf05070 */
[-C--:B------:R-:W-:Y:S01]  /*6080*/  FMUL R59, R59, R8.reuse ;  /* 0x000000083b3b7220 */ /* 0x080fe20000400000 */
[-C--:B------:R-:W-:Y:S01]  /*6090*/  FMUL R33, R62, R8.reuse ;  /* 0x000000083e217220 */ /* 0x080fe20000400000 */
[-C--:B------:R-:W-:Y:S01]  /*60a0*/  FMUL R63, R63, R8.reuse ;  /* 0x000000083f3f7220 */ /* 0x080fe20000400000 */
[----:B------:R-:W-:Y:S01]  /*60b0*/  ISETP.NE.AND.EX P0, PT, RZ, UR5, PT, P0 ;  /* 0x00000005ff007c0c */ /* 0x000fe2000bf05300 */
[-C--:B------:R-:W-:Y:S01]  /*60c0*/  FMUL R35, R66, R8.reuse ;  /* 0x0000000842237220 */ /* 0x080fe20000400000 */
[-C--:B------:R-:W-:Y:S01]  /*60d0*/  FMUL R67, R67, R8.reuse ;  /* 0x0000000843437220 */ /* 0x080fe20000400000 */
[-C--:B------:R-:W-:Y:S01]  /*60e0*/  FMUL R37, R70, R8.reuse ;  /* 0x0000000846257220 */ /* 0x080fe20000400000 */
[----:B------:R-:W-:-:S09]  /*60f0*/  FMUL R71, R71, R8 ;  /* 0x0000000847477220 */ /* 0x000fd20000400000 */
[----:B------:R-:W-:Y:S05]  /*6100*/  @P0 BRA `(.L_x_60) ;  /* 0x0000000000200947 */ /* 0x000fea0003800000 */
[----:B------:R-:W-:Y:S02]  /*6110*/  ULDC.64 UR4, c[0x0][0x728] ;  /* 0x0001ca0000047ab9 */ /* 0x000fe40000000a00 */
[----:B------:R-:W-:-:S04]  /*6120*/  ISETP.NE.U32.AND P0, PT, RZ, UR4, PT ;  /* 0x00000004ff007c0c */ /* 0x000fc8000bf05070 */
[----:B------:R-:W-:-:S13]  /*6130*/  ISETP.NE.AND.EX P0, PT, RZ, UR5, PT, P0 ;  /* 0x00000005ff007c0c */ /* 0x000fda000bf05300 */
[----:B------:R-:W-:Y:S05]  /*6140*/  @!P0 BRA `(.L_x_61) ;  /* 0x00000000000c8947 */ /* 0x000fea0003800000 */
[----:B-12---:R-:W1:Y:S02]  /*6150*/  LDC.64 R2, c[0x0][0x728] ;  /* 0x0001ca00ff027b82 */ /* 0x006e640000000a00 */
[----:B-1----:R4:W5:Y:S01]  /*6160*/  LDG.E R2, desc[UR8][R2.64] ;  /* 0x0000000802027981 */ /* 0x002962000c1e1900 */
[----:B------:R-:W-:Y:S05]  /*6170*/  BRA `(.L_x_60) ;  /* 0x0000000000047947 */ /* 0x000fea0003800000 */
.L_x_61:
[----:B--2---:R-:W3:Y:S02]  /*6180*/  LDC R2, c[0x0][0x720] ;  /* 0x0001c800ff027b82 */ /* 0x004ee40000000800 */
.L_x_60:
[----:B-1----:R-:W-:Y:S01]  /*6190*/  MOV R0, RZ ;  /* 0x000000ff00007202 */ /* 0x002fe20000000f00 */
[----:B---3-5:R-:W-:-:S03]  /*61a0*/  IMAD.MOV.U32 R22, RZ, RZ, R2 ;  /* 0x000000ffff167224 */ /* 0x028fc600078e0002 */
[----:B------:R-:W-:-:S13]  /*61b0*/  LOP3.LUT P0, RZ, R0, 0x1bf, RZ, 0xc0, !PT ;  /* 0x000001bf00ff7812 */ /* 0x000fda000780c0ff */
[----:B------:R-:W-:Y:S05]  /*61c0*/  @!P0 BRA `(.L_x_62) ;  /* 0x0000000000408947 */ /* 0x000fea0003800000 */
[----:B------:R-:W-:Y:S01]  /*61d0*/  MOV R0, 0x0 ;  /* 0x0000000000007802 */ /* 0x000fe20000000f00 */
[----:B------:R-:W-:Y:S01]  /*61e0*/  ULDC.64 UR4, c[0x4][0x68] ;  /* 0x01001a0000047ab9 */ /* 0x000fe20000000a00 */
[----:B------:R-:W-:Y:S01]  /*61f0*/  ULDC.64 UR6, c[0x4][0x8] ;  /* 0x0100020000067ab9 */ /* 0x000fe20000000a00 */
[----:B------:R-:W-:Y:S01]  /*6200*/  MOV R4, UR4 ;  /* 0x0000000400047c02 */ /* 0x000fe20008000f00 */
[----:B--2-4-:R1:W2:Y:S01]  /*6210*/  LDC.64 R2, c[0x4][R0] ;  /* 0x0100000000027b82 */ /* 0x0142a20000000a00 */
[----:B------:R-:W-:Y:S01]  /*6220*/  IMAD.U32 R5, RZ, RZ, UR5 ;  /* 0x00000005ff057e24 */ /* 0x000fe2000f8e00ff */
[----:B------:R-:W-:Y:S01]  /*6230*/  ULDC.64 UR4, c[0x4][0x70] ;  /* 0x01001c0000047ab9 */ /* 0x000fe20000000a00 */
[----:B------:R-:W-:Y:S01]  /*6240*/  MOV R10, UR6 ;  /* 0x00000006000a7c02 */ /* 0x000fe20008000f00 */
[----:B------:R-:W-:Y:S01]  /*6250*/  IMAD.U32 R6, RZ, RZ, UR4 ;  /* 0x00000004ff067e24 */ /* 0x000fe2000f8e00ff */
[----:B------:R-:W-:Y:S01]  /*6260*/  MOV R13, RZ ;  /* 0x000000ff000d7202 */ /* 0x000fe20000000f00 */
[----:B------:R-:W-:-:S02]  /*6270*/  IMAD.U32 R7, RZ, RZ, UR5 ;  /* 0x00000005ff077e24 */ /* 0x000fc4000f8e00ff */
[----:B------:R-:W-:Y:S02]  /*6280*/  IMAD.U32 R11, RZ, RZ, UR7 ;  /* 0x00000007ff0b7e24 */ /* 0x000fe4000f8e00ff */
[----:B------:R-:W-:Y:S02]  /*6290*/  IMAD.MOV.U32 R8, RZ, RZ, 0x70 ;  /* 0x00000070ff087424 */ /* 0x000fe400078e00ff */
[----:B-1----:R-:W-:-:S07]  /*62a0*/  IMAD.MOV.U32 R12, RZ, RZ, 0x1 ;  /* 0x00000001ff0c7424 */ /* 0x002fce00078e00ff */
[----:B------:R-:W-:-:S07]  /*62b0*/  LEPC R20, `(.L_x_62) ;  /* 0x000000001014794e */ /* 0x000fce0000000000 */
[----:B--2---:R-:W-:Y:S05]  /*62c0*/  CALL.ABS.NOINC R2 ;  /* 0x0000000002007343 */ /* 0x004fea0003c00000 */
.L_x_62:
[----:B------:R-:W-:Y:S02]  /*62d0*/  IMAD.U32 R18, RZ, RZ, UR37 ;  /* 0x00000025ff127e24 */ /* 0x000fe4000f8e00ff */
[----:B--2-4-:R-:W-:-:S04]  /*62e0*/  IMAD.U32 R3, RZ, RZ, UR36 ;  /* 0x00000024ff037e24 */ /* 0x014fc8000f8e00ff */
[----:B------:R-:W-:-:S05]  /*62f0*/  IMAD R18, R3, 0x1200, R18 ;  /* 0x0000120003127824 */ /* 0x000fca00078e0212 */
[----:B------:R-:W-:-:S04]  /*6300*/  IADD3 R19, R18, -0x1200, RZ ;  /* 0xffffee0012137810 */ /* 0x000fc80007ffe0ff */
[----:B------:R-:W-:-:S13]  /*6310*/  LOP3.LUT P0, RZ, R19, 0x1b0, RZ, 0xc0, !PT ;  /* 0x000001b013ff7812 */ /* 0x000fda000780c0ff */
[----:B------:R-:W-:Y:S05]  /*6320*/  @!P0 BRA `(.L_x_63) ;  /* 0x0000000000408947 */ /* 0x000fea0003800000 */
[----:B------:R-:W-:Y:S01]  /*6330*/  MOV R0, 0x0 ;  /* 0x0000000000007802 */ /* 0x000fe20000000f00 */
[----:B------:R-:W-:Y:S01]  /*6340*/  ULDC.64 UR4, c[0x4][0x68] ;  /* 0x01001a0000047ab9 */ /* 0x000fe20000000a00 */
[----:B------:R-:W-:Y:S01]  /*6350*/  ULDC.64 UR6, c[0x4][0x8] ;  /* 0x0100020000067ab9 */ /* 0x000fe20000000a00 */
[----:B------:R-:W-:Y:S01]  /*6360*/  IMAD.U32 R4, RZ, RZ, UR4 ;  /* 0x00000004ff047e24 */ /* 0x000fe2000f8e00ff */
[----:B------:R1:W2:Y:S01]  /*6370*/  LDC.64 R2, c[0x4][R0] ;  /* 0x0100000000027b82 */ /* 0x0002a20000000a00 */
[----:B------:R-:W-:Y:S01]  /*6380*/  IMAD.U32 R5, RZ, RZ, UR5 ;  /* 0x00000005ff057e24 */ /* 0x000fe2000f8e00ff */
[----:B------:R-:W-:Y:S01]  /*6390*/  ULDC.64 UR4, c[0x4][0x70] ;  /* 0x01001c0000047ab9 */ /* 0x000fe20000000a00 */
[----:B------:R-:W-:Y:S01]  /*63a0*/  IMAD.U32 R10, RZ, RZ, UR6 ;  /* 0x00000006ff0a7e24 */ /* 0x000fe2000f8e00ff */
[----:B------:R-:W-:Y:S01]  /*63b0*/  MOV R6, UR4 ;  /* 0x0000000400067c02 */ /* 0x000fe20008000f00 */
[----:B------:R-:W-:Y:S01]  /*63c0*/  IMAD.U32 R7, RZ, RZ, UR5 ;  /* 0x00000005ff077e24 */ /* 0x000fe2000f8e00ff */
[----:B------:R-:W-:Y:S01]  /*63d0*/  MOV R11, UR7 ;  /* 0x00000007000b7c02 */ /* 0x000fe20008000f00 */
[----:B------:R-:W-:Y:S01]  /*63e0*/  IMAD.MOV.U32 R8, RZ, RZ, 0x70 ;  /* 0x00000070ff087424 */ /* 0x000fe200078e00ff */
[----:B------:R-:W-:Y:S01]  /*63f0*/  MOV R13, RZ ;  /* 0x000000ff000d7202 */ /* 0x000fe20000000f00 */
[----:B-1----:R-:W-:-:S07]  /*6400*/  IMAD.MOV.U32 R12, RZ, RZ, 0x1 ;  /* 0x00000001ff0c7424 */ /* 0x002fce00078e00ff */
[----:B------:R-:W-:-:S07]  /*6410*/  LEPC R20, `(.L_x_63) ;  /* 0x000000001014794e */ /* 0x000fce0000000000 */
[----:B--2---:R-:W-:Y:S05]  /*6420*/  CALL.ABS.NOINC R2 ;  /* 0x0000000002007343 */ /* 0x004fea0003c00000 */
.L_x_63:
[----:B------:R-:W1:Y:S01]  /*6430*/  S2R R5, SR_TID.X ;  /* 0x0000000000057919 */ /* 0x000e620000002100 */
[----:B------:R-:W-:Y:S01]  /*6440*/  ULDC.64 UR4, c[0x0][0x730] ;  /* 0x0001cc0000047ab9 */ /* 0x000fe20000000a00 */
[----:B------:R-:W-:Y:S01]  /*6450*/  VIADD R16, R16, 0x1f ;  /* 0x0000001f10107836 */ /* 0x000fe20000000000 */
[----:B------:R-:W-:-:S04]  /*6460*/  ISETP.NE.U32.AND P0, PT, RZ, UR4, PT ;  /* 0x00000004ff007c0c */ /* 0x000fc8000bf05070 */
[----:B------:R-:W-:Y:S02]  /*6470*/  ISETP.NE.AND.EX P0, PT, RZ, UR5, PT, P0 ;  /* 0x00000005ff007c0c */ /* 0x000fe4000bf05300 */
[----:B------:R-:W-:-:S11]  /*6480*/  ISETP.GT.U32.AND P1, PT, R16, 0x3e, PT ;  /* 0x0000003e1000780c */ /* 0x000fd60003f24070 */
[----:B------:R-:W2:Y:S01]  /*6490*/  @P0 LDC R22, c[0x0][0x720] ;  /* 0x0001c800ff160b82 */ /* 0x000ea20000000800 */
[C---:B-1----:R-:W-:Y:S01]  /*64a0*/  IMAD.SHL.U32 R0, R5.reuse, 0x20, RZ ;  /* 0x0000002005007824 */ /* 0x042fe200078e00ff */
[----:B------:R-:W-:Y:S02]  /*64b0*/  SHF.R.U32.HI R3, RZ, 0x1, R5 ;  /* 0x00000001ff037819 */ /* 0x000fe40000011605 */
[C---:B------:R-:W-:Y:S02]  /*64c0*/  LOP3.LUT P0, RZ, R5.reuse, 0x4, RZ, 0xc0, !PT ;  /* 0x0000000405ff7812 */ /* 0x040fe4000780c0ff */
[C---:B------:R-:W-:Y:S02]  /*64d0*/  LOP3.LUT R4, R0.reuse, 0xc0, RZ, 0xc0, !PT ;  /* 0x000000c000047812 */ /* 0x040fe400078ec0ff */
[----:B------:R-:W-:Y:S02]  /*64e0*/  LOP3.LUT R2, R0, 0x20, RZ, 0xc0, !PT ;  /* 0x0000002000027812 */ /* 0x000fe400078ec0ff */
[----:B------:R-:W-:Y:S01]  /*64f0*/  LOP3.LUT R4, R4, 0x8, R3, 0xf8, !PT ;  /* 0x0000000804047812 */ /* 0x000fe200078ef803 */
[----:B------:R-:W-:Y:S01]  /*6500*/  IMAD.SHL.U32 R3, R5, 0x4, RZ ;  /* 0x0000000405037824 */ /* 0x000fe200078e00ff */
[----:B------:R-:W-:Y:S01]  /*6510*/  LEA R2, R17, R2, 0x9 ;  /* 0x0000000211027211 */ /* 0x000fe200078e48ff */
[-C--:B--2---:R-:W-:Y:S01]  /*6520*/  FMUL R6, R33, R22.reuse ;  /* 0x0000001621067220 */ /* 0x084fe20000400000 */
[-C--:B------:R-:W-:Y:S01]  /*6530*/  FMUL R9, R63, R22.reuse ;  /* 0x000000163f097220 */ /* 0x080fe20000400000 */
[-C--:B------:R-:W-:Y:S01]  /*6540*/  FMUL R8, R27, R22.reuse ;  /* 0x000000161b087220 */ /* 0x080fe20000400000 */
[----:B------:R-:W-:Y:S01]  /*6550*/  LOP3.LUT R4, R4, 0x18, R3, 0x78, !PT ;  /* 0x0000001804047812 */ /* 0x000fe200078e7803 */
[-C--:B------:R-:W-:Y:S01]  /*6560*/  FMUL R11, R65, R22.reuse ;  /* 0x00000016410b7220 */ /* 0x080fe20000400000 */
[----:B------:R-:W-:Y:S01]  /*6570*/  LOP3.LUT R3, R0, 0x100, RZ, 0xc0, !PT ;  /* 0x0000010000037812 */ /* 0x000fe200078ec0ff */
[-C--:B------:R-:W-:Y:S01]  /*6580*/  FMUL R10, R35, R22.reuse ;  /* 0x00000016230a7220 */ /* 0x080fe20000400000 */
[-C--:B------:R-:W-:Y:S01]  /*6590*/  FMUL R13, R67, R22.reuse ;  /* 0x00000016430d7220 */ /* 0x080fe20000400000 */
[----:B------:R-:W-:Y:S01]  /*65a0*/  FMUL R0, R23, R22 ;  /* 0x0000001617007220 */ /* 0x000fe20000400000 */
[----:B------:R-:W-:Y:S01]  /*65b0*/  IADD3 R20, R4, R2, R3 ;  /* 0x0000000204147210 */ /* 0x000fe20007ffe003 */
[-C--:B------:R-:W-:Y:S01]  /*65c0*/  FMUL R3, R57, R22.reuse ;  /* 0x0000001639037220 */ /* 0x080fe20000400000 */
[-C--:B------:R-:W-:Y:S01]  /*65d0*/  FMUL R2, R31, R22.reuse ;  /* 0x000000161f027220 */ /* 0x080fe20000400000 */
[-C--:B------:R-:W-:Y:S01]  /*65e0*/  FMUL R5, R59, R22.reuse ;  /* 0x000000163b057220 */ /* 0x080fe20000400000 */
[----:B------:R-:W-:Y:S01]  /*65f0*/  FMUL R4, R25, R22 ;  /* 0x0000001619047220 */ /* 0x000fe20000400000 */
[----:B------:R-:W-:-:S02]  /*6600*/  IMAD R19, R20, 0x2, R19 ;  /* 0x0000000214137824 */ /* 0x000fc400078e0213 */
[-C--:B------:R-:W-:Y:S01]  /*6610*/  FMUL R7, R61, R22.reuse ;  /* 0x000000163d077220 */ /* 0x080fe20000400000 */
[-C--:B------:R-:W-:Y:S01]  /*6620*/  FMUL R12, R29, R22.reuse ;  /* 0x000000161d0c7220 */ /* 0x080fe20000400000 */
[-C--:B------:R-:W-:Y:S01]  /*6630*/  FMUL R15, R69, R22.reuse ;  /* 0x00000016450f7220 */ /* 0x080fe20000400000 */
[-C--:B------:R-:W-:Y:S01]  /*6640*/  FMUL R14, R37, R22.reuse ;  /* 0x00000016250e7220 */ /* 0x080fe20000400000 */
[----:B------:R-:W-:Y:S01]  /*6650*/  FMUL R17, R71, R22 ;  /* 0x0000001647117220 */ /* 0x000fe20000400000 */
[----:B------:R-:W-:Y:S02]  /*6660*/  F2FP.F16.F32.PACK_AB R27, R9, R6 ;  /* 0x00000006091b723e */ /* 0x000fe400000000ff */
[C---:B------:R-:W-:Y:S01]  /*6670*/  IADD3 R21, R19.reuse, 0x20, RZ ;  /* 0x0000002013157810 */ /* 0x040fe20007ffe0ff */
[----:B------:R-:W-:Y:S01]  /*6680*/  @P0 VIADD R21, R19, 0xffffffe0 ;  /* 0xffffffe013150836 */ /* 0x000fe20000000000 */
[----:B------:R-:W-:Y:S02]  /*6690*/  F2FP.F16.F32.PACK_AB R8, R11, R8 ;  /* 0x000000080b08723e */ /* 0x000fe400000000ff */
[----:B------:R-:W-:-:S02]  /*66a0*/  F2FP.F16.F32.PACK_AB R9, R13, R10 ;  /* 0x0000000a0d09723e */ /* 0x000fc400000000ff */
[----:B------:R-:W-:Y:S02]  /*66b0*/  F2FP.F16.F32.PACK_AB R24, R3, R0 ;  /* 0x000000000318723e */ /* 0x000fe400000000ff */
[----:B------:R-:W-:Y:S02]  /*66c0*/  F2FP.F16.F32.PACK_AB R25, R5, R2 ;  /* 0x000000020519723e */ /* 0x000fe400000000ff */
[----:B------:R-:W-:Y:S02]  /*66d0*/  F2FP.F16.F32.PACK_AB R26, R7, R4 ;  /* 0x00000004071a723e */ /* 0x000fe400000000ff */
[----:B------:R-:W-:Y:S02]  /*66e0*/  F2FP.F16.F32.PACK_AB R10, R15, R12 ;  /* 0x0000000c0f0a723e */ /* 0x000fe400000000ff */
[----:B------:R-:W-:Y:S01]  /*66f0*/  F2FP.F16.F32.PACK_AB R11, R17, R14 ;  /* 0x0000000e110b723e */ /* 0x000fe200000000ff */
[----:B------:R-:W-:Y:S06]  /*6700*/  @P1 BRA `(.L_x_64) ;  /* 0x0000000000041947 */ /* 0x000fec0003800000 */
[----:B------:R-:W-:-:S04]  /*6710*/  DEPBAR.LE SB0, 0x0 ;  /* 0x000080000000791a */ /* 0x000fc80000000000 */
.L_x_64:
[----:B------:R-:W-:Y:S05]  /*6720*/  WARPSYNC.ALL ;  /* 0x0000000000007948 */ /* 0x000fea0003800000 */
[----:B------:R-:W-:Y:S01]  /*6730*/  BAR.SYNC.DEFER_BLOCKING 0x1, 0x80 ;  /* 0x0042000000007b1d */ /* 0x000fe20000010000 */
[----:B------:R-:W-:-:S05]  /*6740*/  IMAD R20, R20, 0x2, R18 ;  /* 0x0000000214147824 */ /* 0x000fca00078e0212 */
[----:B------:R-:W-:Y:S01]  /*6750*/  BSSY B0, `(.L_x_65) ;  /* 0x0000015000007945 */ /* 0x000fe20003800000 */
[----:B------:R1:W-:Y:S04]  /*6760*/  STSM.16.M88.4 [R20+-0x1200], R24 ;  /* 0xffee001814007844 */ /* 0x0003e80000000200 */
[----:B------:R1:W-:Y:S01]  /*6770*/  STSM.16.M88.4 [R21], R8 ;  /* 0x0000000815007844 */ /* 0x0003e20000000200 */
[----:B------:R-:W-:Y:S01]  /*6780*/  @!PT LDS RZ, [RZ] ;  /* 0x00000000fffff984 */ /* 0x000fe20000000800 */
[----:B------:R-:W-:Y:S01]  /*6790*/  @!PT LDS RZ, [RZ] ;  /* 0x00000000fffff984 */ /* 0x000fe20000000800 */
[----:B------:R-:W-:Y:S01]  /*67a0*/  @!PT LDS RZ, [RZ] ;  /* 0x00000000fffff984 */ /* 0x000fe20000000800 */
[----:B------:R-:W-:Y:S01]  /*67b0*/  @!PT LDS RZ, [RZ] ;  /* 0x00000000fffff984 */ /* 0x000fe20000000800 */
[----:B------:R2:W-:Y:S06]  /*67c0*/  MEMBAR.ALL.CTA ;  /* 0x0000000000007992 */ /* 0x0005ec0000008000 */
[----:B--2---:R-:W2:Y:S02]  /*67d0*/  FENCE.VIEW.ASYNC.S ;  /* 0x00000000000073c6 */ /* 0x004ea40000000000 */
[----:B--2---:R-:W-:Y:S06]  /*67e0*/  BAR.SYNC.DEFER_BLOCKING 0x1, 0x80 ;  /* 0x0042000000007b1d */ /* 0x004fec0000010000 */
[----:B------:R-:W-:Y:S05]  /*67f0*/  @P1 BRA `(.L_x_66) ;  /* 0x0000000000281947 */ /* 0x000fea0003800000 */
[----:B------:R-:W-:Y:S01]  /*6800*/  S2UR UR44, SR_CTAID.Z ;  /* 0x00000000002c79c3 */ /* 0x000fe20000002700 */
[----:B------:R-:W-:Y:S01]  /*6810*/  R2UR UR40, R18 ;  /* 0x00000000122872ca */ /* 0x000fe200000e0000 */
[----:B------:R-:W-:Y:S01]  /*6820*/  ULDC.64 UR4, c[0x0][0x198] ;  /* 0x0000660000047ab9 */ /* 0x000fe20000000a00 */
[----:B------:R-:W-:Y:S01]  /*6830*/  UMOV UR41, URZ ;  /* 0x0000003f00297c82 */ /* 0x000fe20008000000 */
[----:B------:R-:W-:-:S04]  /*6840*/  UIADD3 UR4, UP0, UR4, 0x670, URZ ;  /* 0x0000067004047890 */ /* 0x000fc8000ff1e03f */
[----:B------:R-:W2:Y:S01]  /*6850*/  S2UR UR43, SR_CTAID.Y ;  /* 0x00000000002b79c3 */ /* 0x000ea20000002600 */
[----:B------:R-:W-:-:S05]  /*6860*/  UIADD3.X UR5, URZ, UR5, URZ, UP0, !UPT ;  /* 0x000000053f057290 */ /* 0x000fca00087fe43f */
[----:B------:R-:W-:-:S09]  /*6870*/  UIADD3 UR40, UR40, -0x1200, URZ ;  /* 0xffffee0028287890 */ /* 0x000fd2000fffe03f */
[----:B--2---:R2:W-:Y:S02]  /*6880*/  UTMASTG.4D [UR40], [UR4] ;  /* 0x00000028040073b5 */ /* 0x0045e40008018000 */
[----:B--2---:R0:W-:Y:S02]  /*6890*/  UTMACMDFLUSH ;  /* 0x00000000000079b7 */ /* 0x0041e40000000000 */
.L_x_66:
[----:B------:R-:W-:Y:S05]  /*68a0*/  BSYNC B0 ;  /* 0x0000000000007941 */ /* 0x000fea0003800000 */
.L_x_65:
[----:B------:R-:W-:Y:S01]  /*68b0*/  UIADD3 UR36, UR36, -0x1, URZ ;  /* 0xffffffff24247890 */ /* 0x000fe2000fffe03f */
[----:B------:R-:W-:-:S04]  /*68c0*/  DEPBAR.LE SB0, 0x0 ;  /* 0x000080000000791a */ /* 0x000fc80000000000 */
[----:B------:R-:W-:-:S04]  /*68d0*/  USHF.L.U32 UR4, UR36, 0x3, URZ ;  /* 0x0000000324047899 */ /* 0x000fc8000800063f */
[----:B------:R-:W-:-:S04]  /*68e0*/  ULOP3.LUT UR4, UR4, 0x8, URZ, 0xe2, !UPT ;  /* 0x0000000804047892 */ /* 0x000fc8000f8ee23f */
[----:B------:R-:W-:-:S06]  /*68f0*/  ULOP3.LUT UR4, UR4, 0x18, URZ, 0x3c, !UPT ;  /* 0x0000001804047892 */ /* 0x000fcc000f8e3c3f */
[----:B------:R-:W-:-:S04]  /*6900*/  MOV R0, UR4 ;  /* 0x0000000400007c02 */ /* 0x000fc80008000f00 */
[----:B------:R-:W-:Y:S01]  /*6910*/  SYNCS.ARRIVE.TRANS64.A1T0 RZ, [R0+UR37+0x7090], RZ ;  /* 0x007090ff00ff79a7 */ /* 0x000fe20008100025 */
[----:B------:R-:W-:Y:S05]  /*6920*/  EXIT ;  /* 0x000000000000794d */ /* 0x000fea0003800000 */
.L_x_6:
[----:B------:R-:W-:-:S08]  /*6930*/  UISETP.NE.AND UP0, UPT, UR10, 0x1, UPT ;  /* 0x000000010a00788c */ /* 0x000fd0000bf05270 */
[----:B------:R-:W1:-:S00]  /*6940*/  USETMAXREG.DEALLOC.CTAPOOL 0x18 ;  /* 0x00000018000079c8 */ /* 0x000e4000080e0500 */
[----:B------:R-:W-:-:S13]  /*6950*/  PLOP3.LUT P0, PT, PT, PT, UP0, 0x80, 0x0 ;  /* 0x000000000000781c */ /* 0x000fda0003f0f008 */
[----:B------:R-:W-:Y:S05]  /*6960*/  @P0 EXIT ;  /* 0x000000000000094d */ /* 0x000fea0003800000 */
[----:B------:R-:W2:Y:S01]  /*6970*/  S2UR UR11, SR_CTAID.X ;  /* 0x00000000000b79c3 */ /* 0x000ea20000002500 */
[----:B------:R-:W-:Y:S01]  /*6980*/  ELECT P3, URZ, PT ;  /* 0x00000000003f782f */ /* 0x000fe20003860000 */
[----:B------:R-:W-:Y:S01]  /*6990*/  BSSY B0, `(.L_x_67) ;  /* 0x0000029000007945 */ /* 0x000fe20003800000 */
[----:B-1----:R-:W-:Y:S01]  /*69a0*/  IMAD.MOV.U32 R2, RZ, RZ, RZ ;  /* 0x000000ffff027224 */ /* 0x002fe200078e00ff */
[----:B------:R-:W-:Y:S01]  /*69b0*/  MOV R4, RZ ;  /* 0x000000ff00047202 */ /* 0x000fe20000000f00 */
[----:B------:R-:W-:-:S03]  /*69c0*/  IMAD.MOV.U32 R8, RZ, RZ, RZ ;  /* 0x000000ffff087224 */ /* 0x000fc600078e00ff */
[----:B------:R-:W1:Y:S08]  /*69d0*/  S2UR UR20, SR_CTAID.Y ;  /* 0x00000000001479c3 */ /* 0x000e700000002600 */
[----:B------:R-:W3:Y:S01]  /*69e0*/  S2UR UR21, SR_CTAID.Z ;  /* 0x00000000001579c3 */ /* 0x000ee20000002700 */
[----:B--2---:R-:W-:Y:S01]  /*69f0*/  USHF.L.U32 UR11, UR11, 0x7, URZ ;  /* 0x000000070b0b7899 */ /* 0x004fe2000800063f */
[----:B------:R-:W-:Y:S11]  /*6a00*/  @!P3 BRA `(.L_x_68) ;  /* 0x000000000084b947 */ /* 0x000ff60003800000 */
[----:B------:R-:W2:Y:S01]  /*6a10*/  S2R R4, SR_CgaCtaId ;  /* 0x0000000000047919 */ /* 0x000ea20000008800 */
[----:B------:R-:W-:Y:S01]  /*6a20*/  MOV R3, 0x400 ;  /* 0x0000040000037802 */ /* 0x000fe20000000f00 */
[----:B------:R-:W-:-:S03]  /*6a30*/  IMAD.MOV.U32 R5, RZ, RZ, 0x1 ;  /* 0x00000001ff057424 */ /* 0x000fc600078e00ff */
[----:B--2---:R-:W-:Y:S02]  /*6a40*/  LEA R4, R4, R3, 0x18 ;  /* 0x0000000304047211 */ /* 0x004fe400078ec0ff */
[----:B------:R-:W-:-:S04]  /*6a50*/  SHF.L.U32 R3, R5, 0x1f, RZ ;  /* 0x0000001f05037819 */ /* 0x000fc800000006ff */
[----:B------:R-:W2:Y:S02]  /*6a60*/  SYNCS.PHASECHK.TRANS64.TRYWAIT P0, [R4+URZ+0x7060], R3 ;  /* 0x00706003040075a7 */ /* 0x000ea4000800017f */
[----:B--2---:R-:W-:Y:S05]  /*6a70*/  @!P0 BRA `(.L_x_69) ;  /* 0x0000001000908947 */ /* 0x004fea0003800000 */
.L_x_106:
[----:B------:R-:W-:Y:S01]  /*6a80*/  ULOP3.LUT UR4, UR6, 0x2, URZ, 0xfc, !UPT ;  /* 0x0000000206047892 */ /* 0x000fe2000f8efc3f */
[----:B--2---:R-:W-:-:S03]  /*6a90*/  @P2 IMAD.MOV.U32 R3, RZ, RZ, 0x1000 ;  /* 0x00001000ff032424 */ /* 0x004fc600078e00ff */
[----:B------:R-:W-:Y:S01]  /*6aa0*/  UPRMT UR4, UR4, 0x9910, URZ ;  /* 0x0000991004047896 */ /* 0x000fe2000800003f */
[----:B------:R2:W-:Y:S03]  /*6ab0*/  @P2 SYNCS.ARRIVE.TRANS64 RZ, [R4+URZ+0x7050], R3 ;  /* 0x0070500304ff29a7 */ /* 0x0005e6000800003f */
[----:B------:R-:W-:-:S06]  /*6ac0*/  UISETP.NE.AND UP0, UPT, UR4, 0x2, UPT ;  /* 0x000000020400788c */ /* 0x000fcc000bf05270 */
[----:B------:R-:W-:-:S13]  /*6ad0*/  PLOP3.LUT P0, PT, PT, PT, UP0, 0x80, 0x0 ;  /* 0x000000000000781c */ /* 0x000fda0003f0f008 */
[----:B--2---:R-:W-:Y:S05]  /*6ae0*/  @P0 BRA `(.L_x_70) ;  /* 0x0000000000040947 */ /* 0x004fea0003800000 */
[----:B-1-3--:R-:W-:Y:S01]  /*6af0*/  BPT.TRAP 0x1 ;  /* 0x000000040000795c */ /* 0x00afe20000300000 */
.L_x_70:
[----:B------:R-:W-:-:S04]  /*6b00*/  LOP3.LUT P0, RZ, R0, 0x1f, RZ, 0xc0, !PT ;  /* 0x0000001f00ff7812 */ /* 0x000fc8000780c0ff */
[----:B------:R-:W-:-:S13]  /*6b10*/  PLOP3.LUT P0, PT, P0, P2, PT, 0x2a, 0x0 ;  /* 0x000000000000781c */ /* 0x000fda0000704572 */
[----:B------:R-:W-:Y:S05]  /*6b20*/  @P0 BRA `(.L_x_71) ;  /* 0x0000000000040947 */ /* 0x000fea0003800000 */
[----:B-1-3--:R-:W-:Y:S01]  /*6b30*/  BPT.TRAP 0x1 ;  /* 0x000000040000795c */ /* 0x00afe20000300000 */
.L_x_71:
[----:B------:R-:W-:Y:S01]  /*6b40*/  R2UR UR8, R4 ;  /* 0x00000000040872ca */ /* 0x000fe200000e0000 */
[----:B------:R-:W-:Y:S01]  /*6b50*/  ULDC.64 UR4, c[0x0][0x198] ;  /* 0x0000660000047ab9 */ /* 0x000fe20000000a00 */
[----:B------:R-:W-:Y:S01]  /*6b60*/  UMOV UR14, 0x0 ;  /* 0x00000000000e7882 */ /* 0x000fe20000000000 */
[----:B------:R-:W-:Y:S01]  /*6b70*/  UIADD3 UR4, UP0, UR4, 0xf0, URZ ;  /* 0x000000f004047890 */ /* 0x000fe2000ff1e03f */
[----:B------:R-:W-:Y:S01]  /*6b80*/  MOV R4, 0x1 ;  /* 0x0000000100047802 */ /* 0x000fe20000000f00 */
[----:B------:R-:W-:Y:S01]  /*6b90*/  UMOV UR15, 0x10000000 ;  /* 0x10000000000f7882 */ /* 0x000fe20000000000 */
[----:B------:R-:W-:Y:S01]  /*6ba0*/  UMOV UR10, URZ ;  /* 0x0000003f000a7c82 */ /* 0x000fe20008000000 */
[----:B------:R-:W-:Y:S01]  /*6bb0*/  UIADD3.X UR5, URZ, UR5, URZ, UP0, !UPT ;  /* 0x000000053f057290 */ /* 0x000fe200087fe43f */
[----:B------:R-:W-:Y:S01]  /*6bc0*/  IMAD.MOV.U32 R8, RZ, RZ, 0x40 ;  /* 0x00000040ff087424 */ /* 0x000fe200078e00ff */
[----:B-1----:R-:W-:Y:S01]  /*6bd0*/  UMOV UR12, UR20 ;  /* 0x00000014000c7c82 */ /* 0x002fe20008000000 */
[----:B---3--:R-:W-:-:S03]  /*6be0*/  UMOV UR13, UR21 ;  /* 0x00000015000d7c82 */ /* 0x008fc60008000000 */
[----:B------:R-:W-:-:S09]  /*6bf0*/  UIADD3 UR9, UR8, 0x7050, URZ ;  /* 0x0000705008097890 */ /* 0x000fd2000fffe03f */
[----:B------:R2:W-:Y:S02]  /*6c00*/  UTMALDG.4D [UR8], [UR4], desc[UR14] ;  /* 0x00000e08040075b4 */ /* 0x0005e40008019000 */
[----:B--2---:R-:W-:Y:S01]  /*6c10*/  NOP ;  /* 0x0000000000007918 */ /* 0x004fe20000000000 */
.L_x_68:
[----:B-1-3--:R-:W-:Y:S05]  /*6c20*/  BSYNC B0 ;  /* 0x0000000000007941 */ /* 0x00afea0003800000 */
.L_x_67:
[----:B------:R-:W1:Y:S01]  /*6c30*/  LDC R3, c[0x0][0x28c] ;  /* 0x0000a300ff037b82 */ /* 0x000e620000000800 */
[----:B------:R-:W-:Y:S01]  /*6c40*/  BSSY B0, `(.L_x_72) ;  /* 0x0000023000007945 */ /* 0x000fe20003800000 */
[----:B-1----:R-:W-:-:S13]  /*6c50*/  ISETP.GT.AND P4, PT, R3, RZ, P3 ;  /* 0x000000ff0300720c */ /* 0x002fda0001f84270 */
[----:B------:R-:W-:Y:S05]  /*6c60*/  @!P4 BRA `(.L_x_73) ;  /* 0x000000000080c947 */ /* 0x000fea0003800000 */
[----:B------:R-:W1:Y:S01]  /*6c70*/  S2R R5, SR_CgaCtaId ;  /* 0x0000000000057919 */ /* 0x000e620000008800 */
[----:B------:R-:W-:-:S04]  /*6c80*/  MOV R2, 0x400 ;  /* 0x0000040000027802 */ /* 0x000fc80000000f00 */
[----:B-1----:R-:W-:Y:S01]  /*6c90*/  LEA R2, R5, R2, 0x18 ;  /* 0x0000000205027211 */ /* 0x002fe200078ec0ff */
[----:B------:R-:W-:-:S05]  /*6ca0*/  IMAD.MOV.U32 R5, RZ, RZ, 0x1 ;  /* 0x00000001ff057424 */ /* 0x000fca00078e00ff */
[----:B------:R-:W-:-:S04]  /*6cb0*/  SHF.L.U32 R5, R5, 0x1f, RZ ;  /* 0x0000001f05057819 */ /* 0x000fc800000006ff */
[----:B------:R-:W1:Y:S02]  /*6cc0*/  SYNCS.PHASECHK.TRANS64.TRYWAIT P0, [R2+URZ+0x7028], R5 ;  /* 0x00702805020075a7 */ /* 0x000e64000800017f */
[----:B-1----:R-:W-:Y:S05]  /*6cd0*/  @!P0 BRA `(.L_x_74) ;  /* 0x00000010000c8947 */ /* 0x002fea0003800000 */
.L_x_107:
[----:B------:R-:W-:Y:S01]  /*6ce0*/  ULOP3.LUT UR4, UR6, 0x2, URZ, 0xfc, !UPT ;  /* 0x0000000206047892 */ /* 0x000fe2000f8efc3f */
[----:B-1----:R-:W-:-:S03]  /*6cf0*/  @P2 MOV R5, 0x1000 ;  /* 0x0000100000052802 */ /* 0x002fc60000000f00 */
[----:B------:R-:W-:Y:S01]  /*6d00*/  UPRMT UR4, UR4, 0x9910, URZ ;  /* 0x0000991004047896 */ /* 0x000fe2000800003f */
[----:B------:R1:W-:Y:S03]  /*6d10*/  @P2 SYNCS.ARRIVE.TRANS64 RZ, [R2+URZ+0x7000], R5 ;  /* 0x0070000502ff29a7 */ /* 0x0003e6000800003f */
[----:B------:R-:W-:-:S06]  /*6d20*/  UISETP.NE.AND UP0, UPT, UR4, 0x2, UPT ;  /* 0x000000020400788c */ /* 0x000fcc000bf05270 */
[----:B------:R-:W-:-:S13]  /*6d30*/  PLOP3.LUT P0, PT, PT, PT, UP0, 0x80, 0x0 ;  /* 0x000000000000781c */ /* 0x000fda0003f0f008 */
[----:B-1----:R-:W-:Y:S05]  /*6d40*/  @P0 BRA `(.L_x_75) ;  /* 0x0000000000040947 */ /* 0x002fea0003800000 */
[----:B------:R-:W-:Y:S01]  /*6d50*/  BPT.TRAP 0x1 ;  /* 0x000000040000795c */ /* 0x000fe20000300000 */
.L_x_75:
[----:B------:R-:W-:-:S04]  /*6d60*/  LOP3.LUT P0, RZ, R0, 0x1f, RZ, 0xc0, !PT ;  /* 0x0000001f00ff7812 */ /* 0x000fc8000780c0ff */
[----:B------:R-:W-:-:S13]  /*6d70*/  PLOP3.LUT P0, PT, P0, P2, PT, 0x2a, 0x0 ;  /* 0x000000000000781c */ /* 0x000fda0000704572 */
[----:B------:R-:W-:Y:S05]  /*6d80*/  @P0 BRA `(.L_x_76) ;  /* 0x0000000000040947 */ /* 0x000fea0003800000 */
[----:B------:R-:W-:Y:S01]  /*6d90*/  BPT.TRAP 0x1 ;  /* 0x000000040000795c */ /* 0x000fe20000300000 */
.L_x_76:
[----:B------:R-:W-:Y:S01]  /*6da0*/  R2UR UR17, R2 ;  /* 0x00000000021172ca */ /* 0x000fe200000e0000 */
[----:B------:R-:W-:Y:S01]  /*6db0*/  ULDC.64 UR4, c[0x0][0x198] ;  /* 0x0000660000047ab9 */ /* 0x000fe20000000a00 */
[----:B------:R-:W-:Y:S01]  /*6dc0*/  UMOV UR8, 0x0 ;  /* 0x0000000000087882 */ /* 0x000fe20000000000 */
[----:B------:R-:W-:Y:S01]  /*6dd0*/  UIADD3 UR4, UP0, UR4, 0x1f0, URZ ;  /* 0x000001f004047890 */ /* 0x000fe2000ff1e03f */
[----:B------:R-:W-:Y:S01]  /*6de0*/  IMAD.MOV.U32 R2, RZ, RZ, 0x1 ;  /* 0x00000001ff027424 */ /* 0x000fe200078e00ff */
[----:B------:R-:W-:Y:S01]  /*6df0*/  UMOV UR9, 0x10000000 ;  /* 0x1000000000097882 */ /* 0x000fe20000000000 */
[----:B------:R-:W-:Y:S01]  /*6e00*/  UMOV UR18, URZ ;  /* 0x0000003f00127c82 */ /* 0x000fe20008000000 */
[----:B------:R-:W-:Y:S01]  /*6e10*/  UIADD3.X UR5, URZ, UR5, URZ, UP0, !UPT ;  /* 0x000000053f057290 */ /* 0x000fe200087fe43f */
[----:B------:R-:W-:-:S05]  /*6e20*/  UMOV UR19, URZ ;  /* 0x0000003f00137c82 */ /* 0x000fca0008000000 */
[----:B------:R-:W-:Y:S02]  /*6e30*/  UIADD3 UR16, UR17, 0x2000, URZ ;  /* 0x0000200011107890 */ /* 0x000fe4000fffe03f */
[----:B------:R-:W-:-:S09]  /*6e40*/  UIADD3 UR17, UR17, 0x7000, URZ ;  /* 0x0000700011117890 */ /* 0x000fd2000fffe03f */
[----:B------:R1:W-:Y:S02]  /*6e50*/  UTMALDG.4D [UR16], [UR4], desc[UR8] ;  /* 0x00000810040075b4 */ /* 0x0003e40008019000 */
[----:B-1----:R-:W-:Y:S01]  /*6e60*/  NOP ;  /* 0x0000000000007918 */ /* 0x002fe20000000000 */
.L_x_73:
[----:B------:R-:W-:Y:S05]  /*6e70*/  BSYNC B0 ;  /* 0x0000000000007941 */ /* 0x000fea0003800000 */
.L_x_72:
[----:B------:R-:W-:Y:S04]  /*6e80*/  BSSY B0, `(.L_x_77) ;  /* 0x0000025000007945 */ /* 0x000fe80003800000 */
[----:B------:R-:W-:Y:S05]  /*6e90*/  @!P3 BRA `(.L_x_78) ;  /* 0x00000000008cb947 */ /* 0x000fea0003800000 */
[----:B------:R-:W1:Y:S01]  /*6ea0*/  S2R R6, SR_CgaCtaId ;  /* 0x0000000000067919 */ /* 0x000e620000008800 */
[----:B------:R-:W-:-:S04]  /*6eb0*/  MOV R5, 0x400 ;  /* 0x0000040000057802 */ /* 0x000fc80000000f00 */
[----:B-1----:R-:W-:Y:S01]  /*6ec0*/  LEA R7, R6, R5, 0x18 ;  /* 0x0000000506077211 */ /* 0x002fe200078ec0ff */
[----:B------:R-:W-:-:S03]  /*6ed0*/  IMAD.MOV.U32 R6, RZ, RZ, 0x1 ;  /* 0x00000001ff067424 */ /* 0x000fc600078e00ff */
[----:B------:R-:W-:Y:S02]  /*6ee0*/  LEA R5, R4, R7, 0x3 ;  /* 0x0000000704057211 */ /* 0x000fe400078e18ff */
[----:B------:R-:W-:-:S04]  /*6ef0*/  SHF.L.U32 R6, R6, 0x1f, RZ ;  /* 0x0000001f06067819 */ /* 0x000fc800000006ff */
[----:B------:R-:W1:Y:S02]  /*6f00*/  SYNCS.PHASECHK.TRANS64.TRYWAIT P0, [R5+URZ+0x7060], R6 ;  /* 0x00706006050075a7 */ /* 0x000e64000800017f */
[----:B-1----:R-:W-:Y:S05]  /*6f10*/  @!P0 BRA `(.L_x_79) ;  /* 0x0000000c00908947 */ /* 0x002fea0003800000 */
.L_x_108:
[----:B------:R-:W-:Y:S01]  /*6f20*/  ULOP3.LUT UR4, UR6, 0x2, URZ, 0xfc, !UPT ;  /* 0x0000000206047892 */ /* 0x000fe2000f8efc3f */
[----:B-1----:R-:W-:-:S03]  /*6f30*/  @P2 IMAD.MOV.U32 R6, RZ, RZ, 0x1000 ;  /* 0x00001000ff062424 */ /* 0x002fc600078e00ff */
[----:B------:R-:W-:Y:S01]  /*6f40*/  UPRMT UR4, UR4, 0x9910, URZ ;  /* 0x0000991004047896 */ /* 0x000fe2000800003f */
[----:B------:R1:W-:Y:S03]  /*6f50*/  @P2 SYNCS.ARRIVE.TRANS64 RZ, [R5+URZ+0x7050], R6 ;  /* 0x0070500605ff29a7 */ /* 0x0003e6000800003f */
[----:B------:R-:W-:-:S06]  /*6f60*/  UISETP.NE.AND UP0, UPT, UR4, 0x2, UPT ;  /* 0x000000020400788c */ /* 0x000fcc000bf05270 */
[----:B------:R-:W-:-:S13]  /*6f70*/  PLOP3.LUT P0, PT, PT, PT, UP0, 0x80, 0x0 ;  /* 0x000000000000781c */ /* 0x000fda0003f0f008 */
[----:B-1----:R-:W-:Y:S05]  /*6f80*/  @P0 BRA `(.L_x_80) ;  /* 0x0000000000040947 */ /* 0x002fea0003800000 */
[----:B------:R-:W-:Y:S01]  /*6f90*/  BPT.TRAP 0x1 ;  /* 0x000000040000795c */ /* 0x000fe20000300000 */
.L_x_80:
[----:B------:R-:W-:-:S04]  /*6fa0*/  LOP3.LUT P0, RZ, R0, 0x1f, RZ, 0xc0, !PT ;  /* 0x0000001f00ff7812 */ /* 0x000fc8000780c0ff */
[----:B------:R-:W-:-:S13]  /*6fb0*/  PLOP3.LUT P0, PT, P0, P2, PT, 0x2a, 0x0 ;  /* 0x000000000000781c */ /* 0x000fda0000704572 */
[----:B------:R-:W-:Y:S05]  /*6fc0*/  @P0 BRA `(.L_x_81) ;  /* 0x0000000000040947 */ /* 0x000fea0003800000 */
[----:B------:R-:W-:Y:S01]  /*6fd0*/  BPT.TRAP 0x1 ;  /* 0x000000040000795c */ /* 0x000fe20000300000 */
.L_x_81:
[----:B------:R-:W-:Y:S01]  /*6fe0*/  R2UR UR16, R4 ;  /* 0x00000000041072ca */ /* 0x000fe200000e0000 */
[----:B------:R-:W-:Y:S01]  /*6ff0*/  ULDC.64 UR8, c[0x0][0x198] ;  /* 0x0000660000087ab9 */ /* 0x000fe20000000a00 */
[----:B------:R-:W-:Y:S01]  /*7000*/  R2UR UR4, R7 ;  /* 0x00000000070472ca */ /* 0x000fe200000e0000 */
[----:B------:R-:W-:Y:S01]  /*7010*/  UIADD3 UR8, UP0, UR8, 0xf0, URZ ;  /* 0x000000f008087890 */ /* 0x000fe2000ff1e03f */
[----:B------:R-:W-:Y:S01]  /*7020*/  R2UR UR19, R8 ;  /* 0x00000000081372ca */ /* 0x000fe200000e0000 */
[----:B------:R-:W-:Y:S01]  /*7030*/  UMOV UR5, 0x10000000 ;  /* 0x1000000000057882 */ /* 0x000fe20000000000 */
[----:B------:R-:W-:Y:S01]  /*7040*/  R2UR UR17, R5 ;  /* 0x00000000051172ca */ /* 0x000fe200000e0000 */
[----:B------:R-:W-:Y:S01]  /*7050*/  UIADD3.X UR9, URZ, UR9, URZ, UP0, !UPT ;  /* 0x000000093f097290 */ /* 0x000fe200087fe43f */
[----:B------:R-:W-:-:S07]  /*7060*/  UMOV UR18, URZ ;  /* 0x0000003f00127c82 */ /* 0x000fce0008000000 */
[----:B------:R-:W-:Y:S02]  /*7070*/  ULEA UR16, UR16, UR4, 0xc ;  /* 0x0000000410107291 */ /* 0x000fe4000f8e603f */
[----:B------:R-:W-:Y:S02]  /*7080*/  UIADD3 UR19, UR11, UR19, URZ ;  /* 0x000000130b137290 */ /* 0x000fe4000fffe03f */
[----:B------:R-:W-:Y:S01]  /*7090*/  UIADD3 UR17, UR17, 0x7050, URZ ;  /* 0x0000705011117890 */ /* 0x000fe2000fffe03f */
[----:B------:R-:W-:-:S08]  /*70a0*/  UMOV UR4, 0x0 ;  /* 0x0000000000047882 */ /* 0x000fd00000000000 */
[----:B------:R1:W-:Y:S02]  /*70b0*/  UTMALDG.4D [UR16], [UR8], desc[UR4] ;  /* 0x00000410080075b4 */ /* 0x0003e40008019000 */
[----:B-1----:R-:W-:Y:S01]  /*70c0*/  NOP ;  /* 0x0000000000007918 */ /* 0x002fe20000000000 */
.L_x_78:
[----:B------:R-:W-:Y:S05]  /*70d0*/  BSYNC B0 ;  /* 0x0000000000007941 */ /* 0x000fea0003800000 */
.L_x_77:
[----:B------:R-:W-:Y:S01]  /*70e0*/  BSSY B0, `(.L_x_82) ;  /* 0x0000027000007945 */ /* 0x000fe20003800000 */
[----:B------:R-:W-:-:S03]  /*70f0*/  IMAD.MOV.U32 R8, RZ, RZ, RZ ;  /* 0x000000ffff087224 */ /* 0x000fc600078e00ff */
[----:B------:R-:W-:Y:S05]  /*7100*/  @!P4 BRA `(.L_x_83) ;  /* 0x000000000090c947 */ /* 0x000fea0003800000 */
[----:B------:R-:W1:Y:S01]  /*7110*/  S2R R5, SR_CgaCtaId ;  /* 0x0000000000057919 */ /* 0x000e620000008800 */
[----:B------:R-:W-:Y:S02]  /*7120*/  MOV R4, 0x400 ;  /* 0x0000040000047802 */ /* 0x000fe40000000f00 */
[----:B------:R-:W-:-:S04]  /*7130*/  MOV R7, 0x1 ;  /* 0x0000000100077802 */ /* 0x000fc80000000f00 */
[----:B------:R-:W-:Y:S02]  /*7140*/  SHF.L.U32 R7, R7, 0x1f, RZ ;  /* 0x0000001f07077819 */ /* 0x000fe400000006ff */
[----:B-1----:R-:W-:-:S05]  /*7150*/  LEA R5, R5, R4, 0x18 ;  /* 0x0000000405057211 */ /* 0x002fca00078ec0ff */
[----:B------:R-:W-:-:S04]  /*7160*/  IMAD R4, R2, 0x8, R5 ;  /* 0x0000000802047824 */ /* 0x000fc800078e0205 */
[----:B------:R-:W1:Y:S02]  /*7170*/  SYNCS.PHASECHK.TRANS64.TRYWAIT P0, [R4+URZ+0x7028], R7 ;  /* 0x00702807040075a7 */ /* 0x000e64000800017f */
[----:B-1----:R-:W-:Y:S05]  /*7180*/  @!P0 BRA `(.L_x_84) ;  /* 0x0000000c00088947 */ /* 0x002fea0003800000 */
.L_x_109:
        /* <DEDUP_REMOVED lines=8> */
.L_x_85:
[----:B------:R-:W-:-:S04]  /*7210*/  LOP3.LUT P0, RZ, R0, 0x1f, RZ, 0xc0, !PT ;  /* 0x0000001f00ff7812 */ /* 0x000fc8000780c0ff */
[----:B------:R-:W-:-:S13]  /*7220*/  PLOP3.LUT P0, PT, P0, P2, PT, 0x2a, 0x0 ;  /* 0x000000000000781c */ /* 0x000fda0000704572 */
[----:B------:R-:W-:Y:S05]  /*7230*/  @P0 BRA `(.L_x_86) ;  /* 0x0000000000040947 */ /* 0x000fea0003800000 */
[----:B------:R-:W-:Y:S01]  /*7240*/  BPT.TRAP 0x1 ;  /* 0x000000040000795c */ /* 0x000fe20000300000 */
.L_x_86:
[----:B------:R-:W-:Y:S01]  /*7250*/  LEA R5, R2, R5, 0xc ;  /* 0x0000000502057211 */ /* 0x000fe200078e60ff */
[----:B------:R-:W-:Y:S01]  /*7260*/  ULDC.64 UR4, c[0x0][0x198] ;  /* 0x0000660000047ab9 */ /* 0x000fe20000000a00 */
[----:B------:R-:W-:Y:S01]  /*7270*/  R2UR UR17, R4 ;  /* 0x00000000041172ca */ /* 0x000fe200000e0000 */
[----:B------:R-:W-:Y:S01]  /*7280*/  UIADD3 UR4, UP0, UR4, 0x2f0, URZ ;  /* 0x000002f004047890 */ /* 0x000fe2000ff1e03f */
[----:B------:R-:W-:Y:S01]  /*7290*/  R2UR UR16, R5 ;  /* 0x00000000051072ca */ /* 0x000fe200000e0000 */
[----:B------:R-:W-:Y:S01]  /*72a0*/  UMOV UR8, 0x0 ;  /* 0x0000000000087882 */ /* 0x000fe20000000000 */
[----:B------:R-:W-:Y:S01]  /*72b0*/  UMOV UR9, 0x10000000 ;  /* 0x1000000000097882 */ /* 0x000fe20000000000 */
[----:B------:R-:W-:Y:S01]  /*72c0*/  UIADD3.X UR5, URZ, UR5, URZ, UP0, !UPT ;  /* 0x000000053f057290 */ /* 0x000fe200087fe43f */
[----:B------:R-:W-:Y:S01]  /*72d0*/  VIADD R2, R2, 0x1 ;  /* 0x0000000102027836 */ /* 0x000fe20000000000 */
[----:B------:R-:W-:Y:S01]  /*72e0*/  UMOV UR18, URZ ;  /* 0x0000003f00127c82 */ /* 0x000fe20008000000 */
[----:B------:R-:W-:Y:S01]  /*72f0*/  UMOV UR19, URZ ;  /* 0x0000003f00137c82 */ /* 0x000fe20008000000 */
[----:B------:R-:W-:-:S04]  /*7300*/  IMAD.MOV.U32 R8, RZ, RZ, 0x1 ;  /* 0x00000001ff087424 */ /* 0x000fc800078e00ff */
[----:B------:R-:W-:Y:S02]  /*7310*/  UIADD3 UR17, UR17, 0x7000, URZ ;  /* 0x0000700011117890 */ /* 0x000fe4000fffe03f */
[----:B------:R-:W-:-:S09]  /*7320*/  UIADD3 UR16, UR16, 0x2000, URZ ;  /* 0x0000200010107890 */ /* 0x000fd2000fffe03f */
[----:B------:R1:W-:Y:S02]  /*7330*/  UTMALDG.4D [UR16], [UR4], desc[UR8] ;  /* 0x00000810040075b4 */ /* 0x0003e40008019000 */
[----:B-1----:R-:W-:Y:S01]  /*7340*/  NOP ;  /* 0x0000000000007918 */ /* 0x002fe20000000000 */
.L_x_83:
[----:B------:R-:W-:Y:S05]  /*7350*/  BSYNC B0 ;  /* 0x0000000000007941 */ /* 0x000fea0003800000 */
.L_x_82:
[----:B------:R-:W-:-:S13]  /*7360*/  ISETP.GE.AND P0, PT, R3, 0x41, PT ;  /* 0x000000410300780c */ /* 0x000fda0003f06270 */
[----:B------:R-:W-:Y:S05]  /*7370*/  @!P0 EXIT ;  /* 0x000000000000894d */ /* 0x000fea0003800000 */
[----:B------:R-:W-:Y:S01]  /*7380*/  IADD3 R3, R3, 0x3f, RZ ;  /* 0x0000003f03037810 */ /* 0x000fe20007ffe0ff */
[----:B------:R-:W-:Y:S01]  /*7390*/  BSSY B0, `(.L_x_87) ;  /* 0x000005b000007945 */ /* 0x000fe20003800000 */
[----:B------:R-:W-:Y:S02]  /*73a0*/  LOP3.LUT P0, RZ, R0, 0x1f, RZ, 0xc0, !PT ;  /* 0x0000001f00ff7812 */ /* 0x000fe4000780c0ff */
[----:B------:R-:W-:Y:S02]  /*73b0*/  SHF.R.S32.HI R0, RZ, 0x1f, R3 ;  /* 0x0000001fff007819 */ /* 0x000fe40000011403 */
[----:B------:R-:W-:Y:S02]  /*73c0*/  PLOP3.LUT P0, PT, P0, P2, PT, 0x2a, 0x0 ;  /* 0x000000000000781c */ /* 0x000fe40000704572 */
[----:B------:R-:W-:Y:S01]  /*73d0*/  LEA.HI R0, R0, R3, RZ, 0x6 ;  /* 0x0000000300007211 */ /* 0x000fe200078f30ff */
[----:B------:R-:W-:-:S03]  /*73e0*/  IMAD.U32 R3, RZ, RZ, UR6 ;  /* 0x00000006ff037e24 */ /* 0x000fc6000f8e00ff */
[----:B------:R-:W-:Y:S02]  /*73f0*/  SHF.R.S32.HI R4, RZ, 0x6, R0 ;  /* 0x00000006ff047819 */ /* 0x000fe40000011400 */
[----:B------:R-:W-:Y:S02]  /*7400*/  LOP3.LUT R0, R3, 0x2, RZ, 0xfc, !PT ;  /* 0x0000000203007812 */ /* 0x000fe400078efcff */
[----:B------:R-:W-:Y:S01]  /*7410*/  MOV R3, 0x1 ;  /* 0x0000000100037802 */ /* 0x000fe20000000f00 */
[----:B------:R-:W-:-:S07]  /*7420*/  IMAD.SHL.U32 R4, R4, 0x2, RZ ;  /* 0x0000000204047824 */ /* 0x000fce00078e00ff */
.L_x_98:
[----:B------:R-:W-:Y:S04]  /*7430*/  BSSY B1, `(.L_x_88) ;  /* 0x0000025000017945 */ /* 0x000fe80003800000 */
[----:B------:R-:W-:Y:S05]  /*7440*/  @!P3 BRA `(.L_x_89) ;  /* 0x00000000008cb947 */ /* 0x000fea0003800000 */
[----:B------:R-:W1:Y:S01]  /*7450*/  S2R R6, SR_CgaCtaId ;  /* 0x0000000000067919 */ /* 0x000e620000008800 */
[----:B------:R-:W-:-:S04]  /*7460*/  MOV R5, 0x400 ;  /* 0x0000040000057802 */ /* 0x000fc80000000f00 */
[----:B-1----:R-:W-:Y:S02]  /*7470*/  LEA R7, R6, R5, 0x18 ;  /* 0x0000000506077211 */ /* 0x002fe400078ec0ff */
[----:B------:R-:W-:-:S03]  /*7480*/  SHF.L.U32 R5, R3, 0x1f, RZ ;  /* 0x0000001f03057819 */ /* 0x000fc600000006ff */
[----:B------:R-:W-:-:S04]  /*7490*/  IMAD R6, R2, 0x8, R7 ;  /* 0x0000000802067824 */ /* 0x000fc800078e0207 */
[----:B------:R-:W1:Y:S02]  /*74a0*/  SYNCS.PHASECHK.TRANS64.TRYWAIT P4, [R6+URZ+0x7028], R5 ;  /* 0x00702805060075a7 */ /* 0x000e64000808017f */
[----:B-1----:R-:W-:Y:S05]  /*74b0*/  @!P4 BRA `(.L_x_90) ;  /* 0x000000080050c947 */ /* 0x002fea0003800000 */
.L_x_110:
[----:B-1----:R-:W-:-:S04]  /*74c0*/  @P2 IMAD.MOV.U32 R5, RZ, RZ, 0x1000 ;  /* 0x00001000ff052424 */ /* 0x002fc800078e00ff */
[----:B------:R1:W-:Y:S02]  /*74d0*/  @P2 SYNCS.ARRIVE.TRANS64 RZ, [R6+URZ+0x7000], R5 ;  /* 0x0070000506ff29a7 */ /* 0x0003e4000800003f */
[----:B-1----:R-:W-:-:S04]  /*74e0*/  PRMT R5, R0, 0x9910, RZ ;  /* 0x0000991000057816 */ /* 0x002fc800000000ff */
[----:B------:R-:W-:-:S13]  /*74f0*/  ISETP.NE.AND P4, PT, R5, 0x2, PT ;  /* 0x000000020500780c */ /* 0x000fda0003f85270 */
[----:B------:R-:W-:Y:S05]  /*7500*/  @P4 BRA `(.L_x_91) ;  /* 0x0000000000044947 */ /* 0x000fea0003800000 */
[----:B------:R-:W-:Y:S01]  /*7510*/  BPT.TRAP 0x1 ;  /* 0x000000040000795c */ /* 0x000fe20000300000 */
.L_x_91:
[----:B------:R-:W-:Y:S05]  /*7520*/  @P0 BRA `(.L_x_92) ;  /* 0x0000000000040947 */ /* 0x000fea0003800000 */
[----:B------:R-:W-:Y:S01]  /*7530*/  BPT.TRAP 0x1 ;  /* 0x000000040000795c */ /* 0x000fe20000300000 */
.L_x_92:
[----:B------:R-:W-:Y:S01]  /*7540*/  LEA R7, R2, R7, 0xc ;  /* 0x0000000702077211 */ /* 0x000fe200078e60ff */
[----:B------:R-:W-:Y:S01]  /*7550*/  ULDC.64 UR4, c[0x0][0x198] ;  /* 0x0000660000047ab9 */ /* 0x000fe20000000a00 */
[----:B------:R-:W-:Y:S01]  /*7560*/  R2UR UR17, R6 ;  /* 0x00000000061172ca */ /* 0x000fe200000e0000 */
[----:B------:R-:W-:Y:S01]  /*7570*/  UIADD3 UR4, UP0, UR4, 0x1f0, URZ ;  /* 0x000001f004047890 */ /* 0x000fe2000ff1e03f */
[----:B------:R-:W-:Y:S01]  /*7580*/  R2UR UR16, R7 ;  /* 0x00000000071072ca */ /* 0x000fe200000e0000 */
[----:B------:R-:W-:Y:S01]  /*7590*/  UMOV UR8, 0x0 ;  /* 0x0000000000087882 */ /* 0x000fe20000000000 */
[----:B------:R-:W-:Y:S01]  /*75a0*/  R2UR UR19, R8 ;  /* 0x00000000081372ca */ /* 0x000fe200000e0000 */
[----:B------:R-:W-:Y:S01]  /*75b0*/  UIADD3.X UR5, URZ, UR5, URZ, UP0, !UPT ;  /* 0x000000053f057290 */ /* 0x000fe200087fe43f */
[----:B------:R-:W-:Y:S01]  /*75c0*/  VIADD R5, R2, 0x1 ;  /* 0x0000000102057836 */ /* 0x000fe20000000000 */
[----:B------:R-:W-:Y:S01]  /*75d0*/  UMOV UR9, 0x10000000 ;  /* 0x1000000000097882 */ /* 0x000fe20000000000 */
[----:B------:R-:W-:-:S03]  /*75e0*/  UMOV UR18, URZ ;  /* 0x0000003f00127c82 */ /* 0x000fc60008000000 */
[----:B------:R-:W-:Y:S02]  /*75f0*/  ISETP.NE.AND P4, PT, R5, 0x5, PT ;  /* 0x000000050500780c */ /* 0x000fe40003f85270 */
[----:B------:R-:W-:Y:S02]  /*7600*/  UIADD3 UR17, UR17, 0x7000, URZ ;  /* 0x0000700011117890 */ /* 0x000fe4000fffe03f */
[----:B------:R-:W-:Y:S01]  /*7610*/  UIADD3 UR16, UR16, 0x2000, URZ ;  /* 0x0000200010107890 */ /* 0x000fe2000fffe03f */
[----:B------:R-:W-:Y:S01]  /*7620*/  SEL R2, RZ, 0x1, P4 ;  /* 0x00000001ff027807 */ /* 0x000fe20002000000 */
[----:B------:R-:W-:-:S03]  /*7630*/  USHF.L.U32 UR19, UR19, 0x6, URZ ;  /* 0x0000000613137899 */ /* 0x000fc6000800063f */
[----:B------:R-:W-:Y:S02]  /*7640*/  LOP3.LUT R3, R3, R2, RZ, 0x3c, !PT ;  /* 0x0000000203037212 */ /* 0x000fe400078e3cff */
[----:B------:R-:W-:-:S04]  /*7650*/  SEL R2, R5, RZ, P4 ;  /* 0x000000ff05027207 */ /* 0x000fc80002000000 */
[----:B------:R1:W-:Y:S02]  /*7660*/  UTMALDG.4D [UR16], [UR4], desc[UR8] ;  /* 0x00000810040075b4 */ /* 0x0003e40008019000 */
[----:B-1----:R-:W-:Y:S01]  /*7670*/  NOP ;  /* 0x0000000000007918 */ /* 0x002fe20000000000 */
.L_x_89:
[----:B------:R-:W-:Y:S05]  /*7680*/  BSYNC B1 ;  /* 0x0000000000017941 */ /* 0x000fea0003800000 */
.L_x_88:
[----:B------:R-:W-:Y:S01]  /*7690*/  ISETP.LT.OR P4, PT, R4, 0x4, !P3 ;  /* 0x000000040400780c */ /* 0x000fe20005f81670 */
[----:B------:R-:W-:-:S12]  /*76a0*/  BSSY B1, `(.L_x_93) ;  /* 0x0000026000017945 */ /* 0x000fd80003800000 */
[----:B------:R-:W-:Y:S05]  /*76b0*/  @P4 BRA `(.L_x_94) ;  /* 0x0000000000904947 */ /* 0x000fea0003800000 */
[----:B------:R-:W1:Y:S01]  /*76c0*/  S2R R6, SR_CgaCtaId ;  /* 0x0000000000067919 */ /* 0x000e620000008800 */
[----:B------:R-:W-:Y:S02]  /*76d0*/  MOV R5, 0x400 ;  /* 0x0000040000057802 */ /* 0x000fe40000000f00 */
[----:B------:R-:W-:Y:S02]  /*76e0*/  SHF.L.U32 R7, R3, 0x1f, RZ ;  /* 0x0000001f03077819 */ /* 0x000fe400000006ff */
[----:B-1----:R-:W-:-:S05]  /*76f0*/  LEA R5, R6, R5, 0x18 ;  /* 0x0000000506057211 */ /* 0x002fca00078ec0ff */
[----:B------:R-:W-:-:S04]  /*7700*/  IMAD R6, R2, 0x8, R5 ;  /* 0x0000000802067824 */ /* 0x000fc800078e0205 */
[----:B------:R-:W1:Y:S02]  /*7710*/  SYNCS.PHASECHK.TRANS64.TRYWAIT P4, [R6+URZ+0x7028], R7 ;  /* 0x00702807060075a7 */ /* 0x000e64000808017f */
[----:B-1----:R-:W-:Y:S05]  /*7720*/  @!P4 BRA `(.L_x_95) ;  /* 0x0000000400c8c947 */ /* 0x002fea0003800000 */
.L_x_111:
[----:B-1----:R-:W-:-:S04]  /*7730*/  @P1 MOV R7, 0x1000 ;  /* 0x0000100000071802 */ /* 0x002fc80000000f00 */
[----:B------:R1:W-:Y:S02]  /*7740*/  @P1 SYNCS.ARRIVE.TRANS64 RZ, [R6+URZ+0x7000], R7 ;  /* 0x0070000706ff19a7 */ /* 0x0003e4000800003f */
[----:B-1----:R-:W-:-:S04]  /*7750*/  PRMT R7, R0, 0x9910, RZ ;  /* 0x0000991000077816 */ /* 0x002fc800000000ff */
[----:B------:R-:W-:-:S13]  /*7760*/  ISETP.NE.AND P4, PT, R7, 0x2, PT ;  /* 0x000000020700780c */ /* 0x000fda0003f85270 */
[----:B------:R-:W-:Y:S05]  /*7770*/  @P4 BRA `(.L_x_96) ;  /* 0x0000000000044947 */ /* 0x000fea0003800000 */
[----:B------:R-:W-:Y:S01]  /*7780*/  BPT.TRAP 0x1 ;  /* 0x000000040000795c */ /* 0x000fe20000300000 */
.L_x_96:
[----:B------:R-:W-:Y:S05]  /*7790*/  @P0 BRA `(.L_x_97) ;  /* 0x0000000000040947 */ /* 0x000fea0003800000 */
[----:B------:R-:W-:Y:S01]  /*77a0*/  BPT.TRAP 0x1 ;  /* 0x000000040000795c */ /* 0x000fe20000300000 */
.L_x_97:
[----:B------:R-:W-:Y:S01]  /*77b0*/  IMAD R5, R2, 0x1000, R5 ;  /* 0x0000100002057824 */ /* 0x000fe200078e0205 */
[----:B------:R-:W-:Y:S01]  /*77c0*/  R2UR UR17, R6 ;  /* 0x00000000061172ca */ /* 0x000fe200000e0000 */
        /* <DEDUP_REMOVED lines=9> */
[----:B------:R-:W-:-:S03]  /*7860*/  IADD3 R8, R8, 0x1, RZ ;  /* 0x0000000108087810 */ /* 0x000fc60007ffe0ff */
[----:B------:R-:W-:Y:S01]  /*7870*/  UIADD3 UR17, UR17, 0x7000, URZ ;  /* 0x0000700011117890 */ /* 0x000fe2000fffe03f */
[C---:B------:R-:W-:Y:S01]  /*7880*/  ISETP.NE.AND P4, PT, R2.reuse, 0x5, PT ;  /* 0x000000050200780c */ /* 0x040fe20003f85270 */
[----:B------:R-:W-:Y:S02]  /*7890*/  USHF.L.U32 UR19, UR19, 0x6, URZ ;  /* 0x0000000613137899 */ /* 0x000fe4000800063f */
[----:B------:R-:W-:Y:S01]  /*78a0*/  UIADD3 UR16, UR16, 0x2000, URZ ;  /* 0x0000200010107890 */ /* 0x000fe2000fffe03f */
[----:B------:R-:W-:Y:S02]  /*78b0*/  SEL R6, RZ, 0x1, P4 ;  /* 0x00000001ff067807 */ /* 0x000fe40002000000 */
[----:B------:R-:W-:Y:S02]  /*78c0*/  SEL R2, R2, RZ, P4 ;  /* 0x000000ff02027207 */ /* 0x000fe40002000000 */
[----:B------:R-:W-:-:S04]  /*78d0*/  LOP3.LUT R3, R3, R6, RZ, 0x3c, !PT ;  /* 0x0000000603037212 */ /* 0x000fc800078e3cff */
[----:B------:R1:W-:Y:S02]  /*78e0*/  UTMALDG.4D [UR16], [UR4], desc[UR8] ;  /* 0x00000810040075b4 */ /* 0x0003e40008019000 */
[----:B-1----:R-:W-:Y:S01]  /*78f0*/  NOP ;  /* 0x0000000000007918 */ /* 0x002fe20000000000 */
.L_x_94:
[----:B------:R-:W-:Y:S05]  /*7900*/  BSYNC B1 ;  /* 0x0000000000017941 */ /* 0x000fea0003800000 */
.L_x_93:
[C---:B------:R-:W-:Y:S01]  /*7910*/  ISETP.GT.AND P4, PT, R4.reuse, 0x4, PT ;  /* 0x000000040400780c */ /* 0x040fe20003f84270 */
[----:B------:R-:W-:-:S12]  /*7920*/  VIADD R4, R4, 0xfffffffe ;  /* 0xfffffffe04047836 */ /* 0x000fd80000000000 */
[----:B------:R-:W-:Y:S05]  /*7930*/  @P4 BRA `(.L_x_98) ;  /* 0xfffffff800bc4947 */ /* 0x000fea000383ffff */
[----:B------:R-:W-:Y:S05]  /*7940*/  BSYNC B0 ;  /* 0x0000000000007941 */ /* 0x000fea0003800000 */
.L_x_87:
[----:B------:R-:W-:Y:S05]  /*7950*/  EXIT ;  /* 0x000000000000794d */ /* 0x000fea0003800000 */
.L_x_15:
[----:B--2---:R-:W-:-:S04]  /*7960*/  IMAD.U32 R3, RZ, RZ, UR6 ;  /* 0x00000006ff037e24 */ /* 0x004fc8000f8e00ff */
[----:B------:R2:W3:Y:S03]  /*7970*/  SYNCS.PHASECHK.TRANS64.TRYWAIT P1, [R3+URZ+0x7050], R2 ;  /* 0x00705002030075a7 */ /* 0x0004e6000802017f */
[----:B---3--:R-:W-:Y:S05]  /*7980*/  @!P1 NANOSLEEP.SYNCS 0x989680 ;  /* 0x009896800000995d */ /* 0x008fea0003900000 */
[----:B------:R-:W3:Y:S02]  /*7990*/  @!P1 SYNCS.PHASECHK.TRANS64 P1, [R3+URZ+0x7050], R2 ;  /* 0x00705002030095a7 */ /* 0x000ee4000802007f */
[----:B---3--:R-:W-:Y:S05]  /*79a0*/  @!P1 BRA `(.L_x_15) ;  /* 0xfffffffc00ec9947 */ /* 0x008fea000383ffff */
[----:B------:R-:W-:Y:S05]  /*79b0*/  BRA `(.L_x_99) ;  /* 0xffffff9000f47947 */ /* 0x000fea000383ffff */
.L_x_17:
[----:B--2---:R-:W-:-:S04]  /*79c0*/  MOV R2, UR37 ;  /* 0x0000002500027c02 */ /* 0x004fc80008000f00 */
[----:B------:R2:W3:Y:S03]  /*79d0*/  SYNCS.PHASECHK.TRANS64.TRYWAIT P1, [R2+URZ+0x7000], R7 ;  /* 0x00700007020075a7 */ /* 0x0004e6000802017f */
[----:B---3--:R-:W-:Y:S05]  /*79e0*/  @!P1 NANOSLEEP.SYNCS 0x989680 ;  /* 0x009896800000995d */ /* 0x008fea0003900000 */
[----:B------:R-:W3:Y:S02]  /*79f0*/  @!P1 SYNCS.PHASECHK.TRANS64 P1, [R2+URZ+0x7000], R7 ;  /* 0x00700007020095a7 */ /* 0x000ee4000802007f */
[----:B---3--:R-:W-:Y:S05]  /*7a00*/  @!P1 BRA `(.L_x_17) ;  /* 0xfffffffc00ec9947 */ /* 0x008fea000383ffff */
[----:B------:R-:W-:Y:S05]  /*7a10*/  BRA `(.L_x_100) ;  /* 0xffffff9000fc7947 */ /* 0x000fea000383ffff */
.L_x_18:
[----:B--2---:R-:W-:-:S04]  /*7a20*/  IMAD.U32 R3, RZ, RZ, UR16 ;  /* 0x00000010ff037e24 */ /* 0x004fc8000f8e00ff */
[----:B------:R2:W3:Y:S03]  /*7a30*/  SYNCS.PHASECHK.TRANS64.TRYWAIT P1, [R3+URZ+-0x8], R2 ;  /* 0xfffff802030075a7 */ /* 0x0004e6000802017f */
[----:B---3--:R-:W-:Y:S05]  /*7a40*/  @!P1 NANOSLEEP.SYNCS 0x989680 ;  /* 0x009896800000995d */ /* 0x008fea0003900000 */
[----:B------:R-:W3:Y:S02]  /*7a50*/  @!P1 SYNCS.PHASECHK.TRANS64 P1, [R3+URZ+-0x8], R2 ;  /* 0xfffff802030095a7 */ /* 0x000ee4000802007f */
[----:B---3--:R-:W-:Y:S05]  /*7a60*/  @!P1 BRA `(.L_x_18) ;  /* 0xfffffffc00ec9947 */ /* 0x008fea000383ffff */
[----:B------:R-:W-:Y:S05]  /*7a70*/  BRA `(.L_x_101) ;  /* 0xffffff9000f87947 */ /* 0x000fea000383ffff */
.L_x_20:
[----:B-1----:R-:W-:-:S04]  /*7a80*/  IMAD.U32 R8, RZ, RZ, UR37 ;  /* 0x00000025ff087e24 */ /* 0x002fc8000f8e00ff */
[----:B------:R1:W2:Y:S03]  /*7a90*/  SYNCS.PHASECHK.TRANS64.TRYWAIT P1, [R8+URZ+0x7008], R7 ;  /* 0x00700807080075a7 */ /* 0x0002a6000802017f */
[----:B--2---:R-:W-:Y:S05]  /*7aa0*/  @!P1 NANOSLEEP.SYNCS 0x989680 ;  /* 0x009896800000995d */ /* 0x004fea0003900000 */
[----:B------:R-:W2:Y:S02]  /*7ab0*/  @!P1 SYNCS.PHASECHK.TRANS64 P1, [R8+URZ+0x7008], R7 ;  /* 0x00700807080095a7 */ /* 0x000ea4000802007f */
[----:B--2---:R-:W-:Y:S05]  /*7ac0*/  @!P1 BRA `(.L_x_20) ;  /* 0xfffffffc00ec9947 */ /* 0x004fea000383ffff */
[----:B------:R-:W-:Y:S05]  /*7ad0*/  BRA `(.L_x_102) ;  /* 0xffffffa8004c7947 */ /* 0x000fea000383ffff */
.L_x_25:
[----:B-1----:R-:W-:-:S04]  /*7ae0*/  MOV R13, UR6 ;  /* 0x00000006000d7c02 */ /* 0x002fc80008000f00 */
[----:B------:R1:W2:Y:S03]  /*7af0*/  SYNCS.PHASECHK.TRANS64.TRYWAIT P2, [R13+URZ+0x7000], R4 ;  /* 0x007000040d0075a7 */ /* 0x0002a6000804017f */
[----:B--2---:R-:W-:Y:S05]  /*7b00*/  @!P2 NANOSLEEP.SYNCS 0x989680 ;  /* 0x009896800000a95d */ /* 0x004fea0003900000 */
[----:B------:R-:W2:Y:S02]  /*7b10*/  @!P2 SYNCS.PHASECHK.TRANS64 P2, [R13+URZ+0x7000], R4 ;  /* 0x007000040d00a5a7 */ /* 0x000ea4000804007f */
[----:B--2---:R-:W-:Y:S05]  /*7b20*/  @!P2 BRA `(.L_x_25) ;  /* 0xfffffffc00eca947 */ /* 0x004fea000383ffff */
[----:B------:R-:W-:Y:S05]  /*7b30*/  BRA `(.L_x_103) ;  /* 0xffffffac00147947 */ /* 0x000fea000383ffff */
.L_x_29:
[----:B-1----:R-:W-:-:S04]  /*7b40*/  IMAD.U32 R8, RZ, RZ, UR6 ;  /* 0x00000006ff087e24 */ /* 0x002fc8000f8e00ff */
[----:B------:R1:W2:Y:S03]  /*7b50*/  SYNCS.PHASECHK.TRANS64.TRYWAIT P2, [R8+URZ+0x7000], R11 ;  /* 0x0070000b080075a7 */ /* 0x0002a6000804017f */
[----:B--2---:R-:W-:Y:S05]  /*7b60*/  @!P2 NANOSLEEP.SYNCS 0x989680 ;  /* 0x009896800000a95d */ /* 0x004fea0003900000 */
[----:B------:R-:W2:Y:S02]  /*7b70*/  @!P2 SYNCS.PHASECHK.TRANS64 P2, [R8+URZ+0x7000], R11 ;  /* 0x0070000b0800a5a7 */ /* 0x000ea4000804007f */
[----:B--2---:R-:W-:Y:S05]  /*7b80*/  @!P2 BRA `(.L_x_29) ;  /* 0xfffffffc00eca947 */ /* 0x004fea000383ffff */
[----:B------:R-:W-:Y:S05]  /*7b90*/  BRA `(.L_x_28) ;  /* 0xffffffbc00c47947 */ /* 0x000fea000383ffff */
.L_x_37:
[----:B-1----:R-:W-:-:S04]  /*7ba0*/  IMAD.U32 R11, RZ, RZ, UR6 ;  /* 0x00000006ff0b7e24 */ /* 0x002fc8000f8e00ff */
[----:B------:R1:W2:Y:S03]  /*7bb0*/  SYNCS.PHASECHK.TRANS64.TRYWAIT P2, [R11+URZ+0x7000], R4 ;  /* 0x007000040b0075a7 */ /* 0x0002a6000804017f */
[----:B--2---:R-:W-:Y:S05]  /*7bc0*/  @!P2 NANOSLEEP.SYNCS 0x989680 ;  /* 0x009896800000a95d */ /* 0x004fea0003900000 */
[----:B------:R-:W2:Y:S02]  /*7bd0*/  @!P2 SYNCS.PHASECHK.TRANS64 P2, [R11+URZ+0x7000], R4 ;  /* 0x007000040b00a5a7 */ /* 0x000ea4000804007f */
[----:B--2---:R-:W-:Y:S05]  /*7be0*/  @!P2 BRA `(.L_x_37) ;  /* 0xfffffffc00eca947 */ /* 0x004fea000383ffff */
[----:B------:R-:W-:Y:S05]  /*7bf0*/  BRA `(.L_x_104) ;  /* 0xffffffc000b47947 */ /* 0x000fea000383ffff */
.L_x_41:
[----:B-1----:R-:W-:-:S04]  /*7c00*/  MOV R9, UR6 ;  /* 0x0000000600097c02 */ /* 0x002fc80008000f00 */
[----:B------:R1:W2:Y:S03]  /*7c10*/  SYNCS.PHASECHK.TRANS64.TRYWAIT P2, [R9+URZ+0x7000], R10 ;  /* 0x0070000a090075a7 */ /* 0x0002a6000804017f */
[----:B--2---:R-:W-:Y:S05]  /*7c20*/  @!P2 NANOSLEEP.SYNCS 0x989680 ;  /* 0x009896800000a95d */ /* 0x004fea0003900000 */
[----:B------:R-:W2:Y:S02]  /*7c30*/  @!P2 SYNCS.PHASECHK.TRANS64 P2, [R9+URZ+0x7000], R10 ;  /* 0x0070000a0900a5a7 */ /* 0x000ea4000804007f */
[----:B--2---:R-:W-:Y:S05]  /*7c40*/  @!P2 BRA `(.L_x_41) ;  /* 0xfffffffc00eca947 */ /* 0x004fea000383ffff */
[----:B------:R-:W-:Y:S05]  /*7c50*/  BRA `(.L_x_40) ;  /* 0xffffffd800687947 */ /* 0x000fea000383ffff */
.L_x_57:
[----:B-1----:R-:W-:-:S04]  /*7c60*/  IMAD.U32 R3, RZ, RZ, UR16 ;  /* 0x00000010ff037e24 */ /* 0x002fc8000f8e00ff */
[----:B------:R1:W2:Y:S03]  /*7c70*/  SYNCS.PHASECHK.TRANS64.TRYWAIT P0, [R3+URZ+0x8], R0 ;  /* 0x00000800030075a7 */ /* 0x0002a6000800017f */
[----:B--2---:R-:W-:Y:S05]  /*7c80*/  @!P0 NANOSLEEP.SYNCS 0x989680 ;  /* 0x009896800000895d */ /* 0x004fea0003900000 */
[----:B------:R-:W2:Y:S02]  /*7c90*/  @!P0 SYNCS.PHASECHK.TRANS64 P0, [R3+URZ+0x8], R0 ;  /* 0x00000800030085a7 */ /* 0x000ea4000800007f */
[----:B--2---:R-:W-:Y:S05]  /*7ca0*/  @!P0 BRA `(.L_x_57) ;  /* 0xfffffffc00ec8947 */ /* 0x004fea000383ffff */
[----:B------:R-:W-:Y:S05]  /*7cb0*/  BRA `(.L_x_105) ;  /* 0xffffffe0007c7947 */ /* 0x000fea000383ffff */
.L_x_69:
[----:B--2---:R2:W4:Y:S02]  /*7cc0*/  SYNCS.PHASECHK.TRANS64.TRYWAIT P0, [R4+URZ+0x7060], R3 ;  /* 0x00706003040075a7 */ /* 0x004524000800017f */
[----:B----4-:R-:W-:Y:S05]  /*7cd0*/  @!P0 NANOSLEEP.SYNCS 0x989680 ;  /* 0x009896800000895d */ /* 0x010fea0003900000 */
[----:B------:R-:W4:Y:S02]  /*7ce0*/  @!P0 SYNCS.PHASECHK.TRANS64 P0, [R4+URZ+0x7060], R3 ;  /* 0x00706003040085a7 */ /* 0x000f24000800007f */
[----:B----4-:R-:W-:Y:S05]  /*7cf0*/  @!P0 BRA `(.L_x_69) ;  /* 0xfffffffc00f08947 */ /* 0x010fea000383ffff */
[----:B------:R-:W-:Y:S05]  /*7d00*/  BRA `(.L_x_106) ;  /* 0xffffffec005c7947 */ /* 0x000fea000383ffff */
.L_x_74:
[----:B-1----:R1:W2:Y:S02]  /*7d10*/  SYNCS.PHASECHK.TRANS64.TRYWAIT P0, [R2+URZ+0x7028], R5 ;  /* 0x00702805020075a7 */ /* 0x0022a4000800017f */
[----:B--2---:R-:W-:Y:S05]  /*7d20*/  @!P0 NANOSLEEP.SYNCS 0x989680 ;  /* 0x009896800000895d */ /* 0x004fea0003900000 */
[----:B------:R-:W2:Y:S02]  /*7d30*/  @!P0 SYNCS.PHASECHK.TRANS64 P0, [R2+URZ+0x7028], R5 ;  /* 0x00702805020085a7 */ /* 0x000ea4000800007f */
[----:B--2---:R-:W-:Y:S05]  /*7d40*/  @!P0 BRA `(.L_x_74) ;  /* 0xfffffffc00f08947 */ /* 0x004fea000383ffff */
[----:B------:R-:W-:Y:S05]  /*7d50*/  BRA `(.L_x_107) ;  /* 0xffffffec00e07947 */ /* 0x000fea000383ffff */
.L_x_79:
[----:B-1----:R1:W2:Y:S02]  /*7d60*/  SYNCS.PHASECHK.TRANS64.TRYWAIT P0, [R5+URZ+0x7060], R6 ;  /* 0x00706006050075a7 */ /* 0x0022a4000800017f */
[----:B--2---:R-:W-:Y:S05]  /*7d70*/  @!P0 NANOSLEEP.SYNCS 0x989680 ;  /* 0x009896800000895d */ /* 0x004fea0003900000 */
[----:B------:R-:W2:Y:S02]  /*7d80*/  @!P0 SYNCS.PHASECHK.TRANS64 P0, [R5+URZ+0x7060], R6 ;  /* 0x00706006050085a7 */ /* 0x000ea4000800007f */
[----:B--2---:R-:W-:Y:S05]  /*7d90*/  @!P0 BRA `(.L_x_79) ;  /* 0xfffffffc00f08947 */ /* 0x004fea000383ffff */
[----:B------:R-:W-:Y:S05]  /*7da0*/  BRA `(.L_x_108) ;  /* 0xfffffff0005c7947 */ /* 0x000fea000383ffff */
.L_x_84:
[----:B-1----:R1:W2:Y:S02]  /*7db0*/  SYNCS.PHASECHK.TRANS64.TRYWAIT P0, [R4+URZ+0x7028], R7 ;  /* 0x00702807040075a7 */ /* 0x0022a4000800017f */
[----:B--2---:R-:W-:Y:S05]  /*7dc0*/  @!P0 NANOSLEEP.SYNCS 0x989680 ;  /* 0x009896800000895d */ /* 0x004fea0003900000 */
[----:B------:R-:W2:Y:S02]  /*7dd0*/  @!P0 SYNCS.PHASECHK.TRANS64 P0, [R4+URZ+0x7028], R7 ;  /* 0x00702807040085a7 */ /* 0x000ea4000800007f */
[----:B--2---:R-:W-:Y:S05]  /*7de0*/  @!P0 BRA `(.L_x_84) ;  /* 0xfffffffc00f08947 */ /* 0x004fea000383ffff */
[----:B------:R-:W-:Y:S05]  /*7df0*/  BRA `(.L_x_109) ;  /* 0xfffffff000e47947 */ /* 0x000fea000383ffff */
.L_x_90:
[----:B-1----:R1:W2:Y:S02]  /*7e00*/  SYNCS.PHASECHK.TRANS64.TRYWAIT P4, [R6+URZ+0x7028], R5 ;  /* 0x00702805060075a7 */ /* 0x0022a4000808017f */
[----:B--2---:R-:W-:Y:S05]  /*7e10*/  @!P4 NANOSLEEP.SYNCS 0x989680 ;  /* 0x009896800000c95d */ /* 0x004fea0003900000 */
[----:B------:R-:W2:Y:S02]  /*7e20*/  @!P4 SYNCS.PHASECHK.TRANS64 P4, [R6+URZ+0x7028], R5 ;  /* 0x007028050600c5a7 */ /* 0x000ea4000808007f */
[----:B--2---:R-:W-:Y:S05]  /*7e30*/  @!P4 BRA `(.L_x_90) ;  /* 0xfffffffc00f0c947 */ /* 0x004fea000383ffff */
[----:B------:R-:W-:Y:S05]  /*7e40*/  BRA `(.L_x_110) ;  /* 0xfffffff4009c7947 */ /* 0x000fea000383ffff */
.L_x_95:
[----:B-1----:R1:W2:Y:S02]  /*7e50*/  SYNCS.PHASECHK.TRANS64.TRYWAIT P4, [R6+URZ+0x7028], R7 ;  /* 0x00702807060075a7 */ /* 0x0022a4000808017f */
[----:B--2---:R-:W-:Y:S05]  /*7e60*/  @!P4 NANOSLEEP.SYNCS 0x989680 ;  /* 0x009896800000c95d */ /* 0x004fea0003900000 */
[----:B------:R-:W2:Y:S02]  /*7e70*/  @!P4 SYNCS.PHASECHK.TRANS64 P4, [R6+URZ+0x7028], R7 ;  /* 0x007028070600c5a7 */ /* 0x000ea4000808007f */
[----:B--2---:R-:W-:Y:S05]  /*7e80*/  @!P4 BRA `(.L_x_95) ;  /* 0xfffffffc00f0c947 */ /* 0x004fea000383ffff */
[----:B------:R-:W-:Y:S05]  /*7e90*/  BRA `(.L_x_111) ;  /* 0xfffffff800247947 */ /* 0x000fea000383ffff */
        .weak           $__internal_0_$__cuda_sm20_rcp_rn_f32_slowpath
        .type           $__internal_0_$__cuda_sm20_rcp_rn_f32_slowpath,@function
        .size           $__internal_0_$__cuda_sm20_rcp_rn_f32_slowpath,(.L_x_117 - $__internal_0_$__cuda_sm20_rcp_rn_f32_slowpath)
$__internal_0_$__cuda_sm20_rcp_rn_f32_slowpath:
[----:B------:R-:W-:Y:S01]  /*7ea0*/  IMAD.SHL.U32 R0, R2, 0x2, RZ ;  /* 0x0000000202007824 */ /* 0x000fe200078e00ff */
[----:B------:R-:W-:Y:S04]  /*7eb0*/  BSSY B2, `(.L_x_112) ;  /* 0x0000030000027945 */ /* 0x000fe80003800000 */
[----:B------:R-:W-:-:S04]  /*7ec0*/  SHF.R.U32.HI R18, RZ, 0x18, R0 ;  /* 0x00000018ff127819 */ /* 0x000fc80000011600 */
[----:B------:R-:W-:-:S13]  /*7ed0*/  ISETP.NE.U32.AND P0, PT, R18, RZ, PT ;  /* 0x000000ff1200720c */ /* 0x000fda0003f05070 */
[----:B------:R-:W-:Y:S05]  /*7ee0*/  @P0 BRA `(.L_x_113) ;  /* 0x0000000000280947 */ /* 0x000fea0003800000 */
[----:B------:R-:W-:-:S04]  /*7ef0*/  SHF.L.U32 R0, R2, 0x1, RZ ;  /* 0x0000000102007819 */ /* 0x000fc800000006ff */
[----:B------:R-:W-:-:S13]  /*7f00*/  ISETP.NE.AND P0, PT, R0, RZ, PT ;  /* 0x000000ff0000720c */ /* 0x000fda0003f05270 */
[----:B------:R-:W-:Y:S01]  /*7f10*/  @P0 FFMA R10, R2, 1.84467440737095516160e+19, RZ ;  /* 0x5f800000020a0823 */ /* 0x000fe200000000ff */
[----:B------:R-:W-:Y:S08]  /*7f20*/  @!P0 MUFU.RCP R3, R2 ;  /* 0x0000000200038308 */ /* 0x000ff00000001000 */
[----:B------:R-:W1:Y:S02]  /*7f30*/  @P0 MUFU.RCP R13, R10 ;  /* 0x0000000a000d0308 */ /* 0x000e640000001000 */
[----:B-1----:R-:W-:-:S04]  /*7f40*/  @P0 FFMA R0, R10, R13, -1 ;  /* 0xbf8000000a000423 */ /* 0x002fc8000000000d */
[----:B------:R-:W-:-:S04]  /*7f50*/  @P0 FADD.FTZ R0, -R0, -RZ ;  /* 0x800000ff00000221 */ /* 0x000fc80000010100 */
[----:B------:R-:W-:-:S04]  /*7f60*/  @P0 FFMA R0, R13, R0, R13 ;  /* 0x000000000d000223 */ /* 0x000fc8000000000d */
[----:B------:R-:W-:Y:S01]  /*7f70*/  @P0 FFMA R3, R0, 1.84467440737095516160e+19, RZ ;  /* 0x5f80000000030823 */ /* 0x000fe200000000ff */
[----:B------:R-:W-:Y:S06]  /*7f80*/  BRA `(.L_x_114) ;  /* 0x0000000000887947 */ /* 0x000fec0003800000 */
.L_x_113:
[----:B------:R-:W-:-:S05]  /*7f90*/  VIADD R19, R18, 0xffffff03 ;  /* 0xffffff0312137836 */ /* 0x000fca0000000000 */
[----:B------:R-:W-:-:S13]  /*7fa0*/  ISETP.GT.U32.AND P0, PT, R19, 0x1, PT ;  /* 0x000000011300780c */ /* 0x000fda0003f04070 */
[----:B------:R-:W-:Y:S05]  /*7fb0*/  @P0 BRA `(.L_x_115) ;  /* 0x0000000000780947 */ /* 0x000fea0003800000 */
[----:B------:R-:W-:Y:S01]  /*7fc0*/  LOP3.LUT R0, R2, 0x7fffff, RZ, 0xc0, !PT ;  /* 0x007fffff02007812 */ /* 0x000fe200078ec0ff */
[----:B------:R-:W-:-:S03]  /*7fd0*/  IMAD.MOV.U32 R14, RZ, RZ, 0x3 ;  /* 0x00000003ff0e7424 */ /* 0x000fc600078e00ff */
[----:B------:R-:W-:Y:S02]  /*7fe0*/  LOP3.LUT R0, R0, 0x3f800000, RZ, 0xfc, !PT ;  /* 0x3f80000000007812 */ /* 0x000fe400078efcff */
[----:B------:R-:W-:Y:S02]  /*7ff0*/  SHF.L.U32 R14, R14, R19, RZ ;  /* 0x000000130e0e7219 */ /* 0x000fe400000006ff */
[----:B------:R-:W1:Y:S02]  /*8000*/  MUFU.RCP R3, R0 ;  /* 0x0000000000037308 */ /* 0x000e640000001000 */
[----:B-1----:R-:W-:-:S04]  /*8010*/  FFMA R10, R0, R3, -1 ;  /* 0xbf800000000a7423 */ /* 0x002fc80000000003 */
[----:B------:R-:W-:-:S04]  /*8020*/  FADD.FTZ R10, -R10, -RZ ;  /* 0x800000ff0a0a7221 */ /* 0x000fc80000010100 */
[CCC-:B------:R-:W-:Y:S01]  /*8030*/  FFMA.RM R12, R3.reuse, R10.reuse, R3.reuse ;  /* 0x0000000a030c7223 */ /* 0x1c0fe20000004003 */
[----:B------:R-:W-:-:S04]  /*8040*/  FFMA.RP R13, R3, R10, R3 ;  /* 0x0000000a030d7223 */ /* 0x000fc80000008003 */
[C---:B------:R-:W-:Y:S02]  /*8050*/  LOP3.LUT R3, R12.reuse, 0x7fffff, RZ, 0xc0, !PT ;  /* 0x007fffff0c037812 */ /* 0x040fe400078ec0ff */
[----:B------:R-:W-:Y:S02]  /*8060*/  FSETP.NEU.FTZ.AND P0, PT, R12, R13, PT ;  /* 0x0000000d0c00720b */ /* 0x000fe40003f1d000 */
[----:B------:R-:W-:Y:S02]  /*8070*/  LOP3.LUT R3, R3, 0x800000, RZ, 0xfc, !PT ;  /* 0x0080000003037812 */ /* 0x000fe400078efcff */
[----:B------:R-:W-:Y:S02]  /*8080*/  SEL R10, RZ, 0xffffffff, !P0 ;  /* 0xffffffffff0a7807 */ /* 0x000fe40004000000 */
[----:B------:R-:W-:Y:S02]  /*8090*/  LOP3.LUT R14, R14, R3, RZ, 0xc0, !PT ;  /* 0x000000030e0e7212 */ /* 0x000fe400078ec0ff */
[----:B------:R-:W-:-:S02]  /*80a0*/  IADD3 R10, -R10, RZ, RZ ;  /* 0x000000ff0a0a7210 */ /* 0x000fc40007ffe1ff */
[-C--:B------:R-:W-:Y:S02]  /*80b0*/  SHF.R.U32.HI R14, RZ, R19.reuse, R14 ;  /* 0x00000013ff0e7219 */ /* 0x080fe4000001160e */
[----:B------:R-:W-:Y:S02]  /*80c0*/  LOP3.LUT P1, RZ, R10, R19, R3, 0xf8, !PT ;  /* 0x000000130aff7212 */ /* 0x000fe4000782f803 */
[C---:B------:R-:W-:Y:S02]  /*80d0*/  LOP3.LUT P0, RZ, R14.reuse, 0x1, RZ, 0xc0, !PT ;  /* 0x000000010eff7812 */ /* 0x040fe4000780c0ff */
[----:B------:R-:W-:-:S04]  /*80e0*/  LOP3.LUT P2, RZ, R14, 0x2, RZ, 0xc0, !PT ;  /* 0x000000020eff7812 */ /* 0x000fc8000784c0ff */
[----:B------:R-:W-:Y:S02]  /*80f0*/  PLOP3.LUT P0, PT, P0, P1, P2, 0xe0, 0x0 ;  /* 0x000000000000781c */ /* 0x000fe40000703c20 */
[----:B------:R-:W-:Y:S02]  /*8100*/  LOP3.LUT P1, RZ, R2, 0x7fffff, RZ, 0xc0, !PT ;  /* 0x007fffff02ff7812 */ /* 0x000fe4000782c0ff */
[----:B------:R-:W-:-:S05]  /*8110*/  SEL R0, RZ, 0x1, !P0 ;  /* 0x00000001ff007807 */ /* 0x000fca0004000000 */
[----:B------:R-:W-:-:S05]  /*8120*/  IMAD.MOV R0, RZ, RZ, -R0 ;  /* 0x000000ffff007224 */ /* 0x000fca00078e0a00 */
[----:B------:R-:W-:Y:S01]  /*8130*/  ISETP.GE.AND P0, PT, R0, RZ, PT ;  /* 0x000000ff0000720c */ /* 0x000fe20003f06270 */
[----:B------:R-:W-:-:S05]  /*8140*/  VIADD R0, R18, 0xffffff04 ;  /* 0xffffff0412007836 */ /* 0x000fca0000000000 */
[----:B------:R-:W-:-:S07]  /*8150*/  SHF.R.U32.HI R3, RZ, R0, R3 ;  /* 0x00000000ff037219 */ /* 0x000fce0000011603 */
[----:B------:R-:W-:-:S05]  /*8160*/  @!P0 IADD3 R3, R3, 0x1, RZ ;  /* 0x0000000103038810 */ /* 0x000fca0007ffe0ff */
[----:B------:R-:W-:-:S05]  /*8170*/  @!P1 IMAD.SHL.U32 R3, R3, 0x2, RZ ;  /* 0x0000000203039824 */ /* 0x000fca00078e00ff */
[----:B------:R-:W-:Y:S01]  /*8180*/  LOP3.LUT R3, R3, 0x80000000, R2, 0xf8, !PT ;  /* 0x8000000003037812 */ /* 0x000fe200078ef802 */
[----:B------:R-:W-:Y:S06]  /*8190*/  BRA `(.L_x_114) ;  /* 0x0000000000047947 */ /* 0x000fec0003800000 */
.L_x_115:
[----:B------:R1:W2:Y:S02]  /*81a0*/  MUFU.RCP R3, R2 ;  /* 0x0000000200037308 */ /* 0x0002a40000001000 */
.L_x_114:
[----:B------:R-:W-:Y:S05]  /*81b0*/  BSYNC B2 ;  /* 0x0000000000027941 */ /* 0x000fea0003800000 */
.L_x_112:
[----:B--2---:R-:W-:Y:S01]  /*81c0*/  IMAD.MOV.U32 R0, RZ, RZ, R3 ;  /* 0x000000ffff007224 */ /* 0x004fe200078e0003 */
[----:B-1----:R-:W-:Y:S01]  /*81d0*/  MOV R2, R15 ;  /* 0x0000000f00027202 */ /* 0x002fe20000000f00 */
[----:B------:R-:W-:-:S04]  /*81e0*/  IMAD.MOV.U32 R3, RZ, RZ, 0x0 ;  /* 0x00000000ff037424 */ /* 0x000fc800078e00ff */
[----:B------:R-:W-:Y:S05]  /*81f0*/  RET.REL.NODEC R2 `(_ZN7cutlass13device_kernelINS_4fmha6kernel28FmhaKernelTmaWarpSpecializedINS1_10collective30FmhaMainloopTmaWarpSpecializedINS_6half_tEffN4cute5tupleIJNS7_1CILi128EEENS9_ILi64EEENS9_ILi32EEEEEENS8_IJiNS9_ILi1EEENS8_IJiiEEEEEESG_SG_NS4_14ResidualFusionEJEEENS4_15FmhaFwdEpilogueIS6_fNS8_IJSB_SC_SB_EEEEENS2_23IndividualTileSchedulerEJEEEEEvNT_6ParamsE) ;  /* 0xffffff7c02807950 */ /* 0x000fea0003c3ffff */
.L_x_116:
[----:B------:R-:W-:-:S00]  /*8200*/  BRA `(.L_x_116) ;  /* 0xfffffffc00fc7947 */ /* 0x000fc0000383ffff */
[----:B------:R-:W-:-:S00]  /*8210*/  NOP ;  /* 0x0000000000007918 */ /* 0x000fc00000000000 */
        /* <DEDUP_REMOVED lines=14> */
.L_x_117:


//--------------------- .nv.global.init           --------------------------
	.section	.nv.global.init,"aw",@progbits
.nv.global.init:
	.type		$str$24,@object
	.size		$str$24,($str$25 - $str$24)
$str$24:
        /*0000*/ 	.byte	0x28, 0x61, 0x64, 0x64, 0x72, 0x65, 0x73, 0x73, 0x20, 0x26, 0x20, 0x6d, 0x61, 0x73, 0x6b, 0x29
        /*0010*/ 	.byte	0x20, 0x3d, 0x3d, 0x20, 0x30, 0x00
	.type		$str$25,@object
	.size		$str$25,(__unnamed_1 - $str$25)
$str$25:
        /*0016*/ 	.byte	0x2f, 0x74, 0x6d, 0x70, 0x2f, 0x63, 0x75, 0x74, 0x6c, 0x61, 0x73, 0x73, 0x5f, 0x73, 0x77, 0x65
        /*0026*/ 	.byte	0x65, 0x70, 0x5f, 0x73, 0x72, 0x63, 0x2f, 0x69, 0x6e, 0x63, 0x6c, 0x75, 0x64, 0x65, 0x2f, 0x63
        /*0036*/ 	.byte	0x75, 0x74, 0x65, 0x2f, 0x70, 0x6f, 0x69, 0x6e, 0x74, 0x65, 0x72, 0x5f, 0x66, 0x6c, 0x61, 0x67
        /*0046*/ 	.byte	0x67, 0x65, 0x64, 0x2e, 0x68, 0x70, 0x70, 0x00
	.type		__unnamed_1,@object
	.size		__unnamed_1,(.L_0 - __unnamed_1)
__unnamed_1:
        /*004e*/ 	.byte	0x61, 0x75, 0x74, 0x6f, 0x20, 0x63, 0x75, 0x74, 0x65, 0x3a, 0x3a, 0x61, 0x73, 0x5f, 0x70, 0x6f
        /* <DEDUP_REMOVED lines=27> */
        /*020e*/ 	.byte	0x3e, 0x3e, 0x5d, 0x00
.L_0:


//--------------------- .nv.shared._ZN7cutlass13device_kernelINS_4fmha6kernel28FmhaKernelTmaWarpSpecializedINS1_10collective30FmhaMainloopTmaWarpSpecializedINS_6half_tEffN4cute5tupleIJNS7_1CILi128EEENS9_ILi64EEENS9_ILi32EEEEEENS8_IJiNS9_ILi1EEENS8_IJiiEEEEEESG_SG_NS4_14ResidualFusionEJEEENS4_15FmhaFwdEpilogueIS6_fNS8_IJSB_SC_SB_EEEEENS2_23IndividualTileSchedulerEJEEEEEvNT_6ParamsE --------------------------
	.section	.nv.shared._ZN7cutlass13device_kernelINS_4fmha6kernel28FmhaKernelTmaWarpSpecializedINS1_10collective30FmhaMainloopTmaWarpSpecializedINS_6half_tEffN4cute5tupleIJNS7_1CILi128EEENS9_ILi64EEENS9_ILi32EEEEEENS8_IJiNS9_ILi1EEENS8_IJiiEEEEEESG_SG_NS4_14ResidualFusionEJEEENS4_15FmhaFwdEpilogueIS6_fNS8_IJSB_SC_SB_EEEEENS2_23IndividualTileSchedulerEJEEEEEvNT_6ParamsE,"aw",@nobits
	.sectionflags	@""
	.align	16
	.zero		1024


//--------------------- .nv.shared.reserved.0     --------------------------
	.section	.nv.shared.reserved.0,"aw",@nobits
	.weak		__nv_reservedSMEM_offset_0_alias
	.size		__nv_reservedSMEM_offset_0_alias, 0, 0
	.other		__nv_reservedSMEM_offset_0_alias,@"STO_CUDA_RESERVED_SHARED STV_DEFAULT"
__nv_reservedSMEM_offset_0_alias:
	.zero		0


//--------------------- .nv.global                --------------------------
	.section	.nv.global,"aw",@nobits
.nv.global:
	.type		_ZN39_INTERNAL_15133eac_4_k_cu_70c7007d_33124cute1_E,@object
	.size		_ZN39_INTERNAL_15133eac_4_k_cu_70c7007d_33124cute1_E,(_ZN39_INTERNAL_15133eac_4_k_cu_70c7007d_33124cuda3std3__45__cpo6cbeginE - _ZN39_INTERNAL_15133eac_4_k_cu_70c7007d_33124cute1_E)
_ZN39_INTERNAL_15133eac_4_k_cu_70c7007d_33124cute1_E:
	.zero		1
	.type		_ZN39_INTERNAL_15133eac_4_k_cu_70c7007d_33124cuda3std3__45__cpo6cbeginE,@object
	.size		_ZN39_INTERNAL_15133eac_4_k_cu_70c7007d_33124cuda3std3__45__cpo6cbeginE,(_ZN39_INTERNAL_15133eac_4_k_cu_70c7007d_33124cuda3std3__48in_placeE - _ZN39_INTERNAL_15133eac_4_k_cu_70c7007d_33124cuda3std3__45__cpo6cbeginE)
_ZN39_INTERNAL_15133eac_4_k_cu_70c7007d_33124cuda3std3__45__cpo6cbeginE:
	.zero		1
	.type		_ZN39_INTERNAL_15133eac_4_k_cu_70c7007d_33124cuda3std3__48in_placeE,@object
	.size		_ZN39_INTERNAL_15133eac_4_k_cu_70c7007d_33124cuda3std3__48in_placeE,(_ZN39_INTERNAL_15133eac_4_k_cu_70c7007d_33124cuda3std6ranges3__45__cpo9iter_moveE - _ZN39_INTERNAL_15133eac_4_k_cu_70c7007d_33124cuda3std3__48in_placeE)
_ZN39_INTERNAL_15133eac_4_k_cu_70c7007d_33124cuda3std3__48in_placeE:
	.zero		1
	.type		_ZN39_INTERNAL_15133eac_4_k_cu_70c7007d_33124cuda3std6ranges3__45__cpo9iter_moveE,@object
	.size		_ZN39_INTERNAL_15133eac_4_k_cu_70c7007d_33124cuda3std6ranges3__45__cpo9iter_moveE,(_ZN39_INTERNAL_15133eac_4_k_cu_70c7007d_33124cuda3std3__45__cpo5beginE - _ZN39_INTERNAL_15133eac_4_k_cu_70c7007d_33124cuda3std6ranges3__45__cpo9iter_moveE)
_ZN39_INTERNAL_15133eac_4_k_cu_70c7007d_33124cuda3std6ranges3__45__cpo9iter_moveE:
	.zero		1
	.type		_ZN39_INTERNAL_15133eac_4_k_cu_70c7007d_33124cuda3std3__45__cpo5beginE,@object
	.size		_ZN39_INTERNAL_15133eac_4_k_cu_70c7007d_33124cuda3std3__45__cpo5beginE,(_ZN39_INTERNAL_15133eac_4_k_cu_70c7007d_33124cuda3std3__441_GLOBAL__N__15133eac_4_k_cu_70c7007d_33126ignoreE - _ZN39_INTERNAL_15133eac_4_k_cu_70c7007d_33124cuda3std3__45__cpo5beginE)
_ZN39_INTERNAL_15133eac_4_k_cu_70c7007d_33124cuda3std3__45__cpo5beginE:
	.zero		1
	.type		_ZN39_INTERNAL_15133eac_4_k_cu_70c7007d_33124cuda3std3__441_GLOBAL__N__15133eac_4_k_cu_70c7007d_33126ignoreE,@object
	.size		_ZN39_INTERNAL_15133eac_4_k_cu_70c7007d_33124cuda3std3__441_GLOBAL__N__15133eac_4_k_cu_70c7007d_33126ignoreE,(_ZN39_INTERNAL_15133eac_4_k_cu_70c7007d_33124cute7productE - _ZN39_INTERNAL_15133eac_4_k_cu_70c7007d_33124cuda3std3__441_GLOBAL__N__15133eac_4_k_cu_70c7007d_33126ignoreE)
_ZN39_INTERNAL_15133eac_4_k_cu_70c7007d_33124cuda3std3__441_GLOBAL__N__15133eac_4_k_cu_70c7007d_33126ignoreE:
	.zero		1
	.type		_ZN39_INTERNAL_15133eac_4_k_cu_70c7007d_33124cute7productE,@object
	.size		_ZN39_INTERNAL_15133eac_4_k_cu_70c7007d_33124cute7productE,(_ZN39_INTERNAL_15133eac_4_k_cu_70c7007d_33124cuda3std3__45__cpo3endE - _ZN39_INTERNAL_15133eac_4_k_cu_70c7007d_33124cute7productE)
_ZN39_INTERNAL_15133eac_4_k_cu_70c7007d_33124cute7productE:
	.zero		1
	.type		_ZN39_INTERNAL_15133eac_4_k_cu_70c7007d_33124cuda3std3__45__cpo3endE,@object
	.size		_ZN39_INTERNAL_15133eac_4_k_cu_70c7007d_33124cuda3std3__45__cpo3endE,(_ZN39_INTERNAL_15133eac_4_k_cu_70c7007d_33124cuda3std3__419piecewise_constructE - _ZN39_INTERNAL_15133eac_4_k_cu_70c7007d_33124cuda3std3__45__cpo3endE)
_ZN39_INTERNAL_15133eac_4_k_cu_70c7007d_33124cuda3std3__45__cpo3endE:
	.zero		1
	.type		_ZN39_INTERNAL_15133eac_4_k_cu_70c7007d_33124cuda3std3__419piecewise_constructE,@object
	.size		_ZN39_INTERNAL_15133eac_4_k_cu_70c7007d_33124cuda3std3__419piecewise_constructE,(_ZN39_INTERNAL_15133eac_4_k_cu_70c7007d_33124cuda3std3__45__cpo4cendE - _ZN39_INTERNAL_15133eac_4_k_cu_70c7007d_33124cuda3std3__419piecewise_constructE)
_ZN39_INTERNAL_15133eac_4_k_cu_70c7007d_33124cuda3std3__419piecewise_constructE:
	.zero		1
	.type		_ZN39_INTERNAL_15133eac_4_k_cu_70c7007d_33124cuda3std3__45__cpo4cendE,@object
	.size		_ZN39_INTERNAL_15133eac_4_k_cu_70c7007d_33124cuda3std3__45__cpo4cendE,(_ZN39_INTERNAL_15133eac_4_k_cu_70c7007d_33124cuda3std6ranges3__45__cpo4swapE - _ZN39_INTERNAL_15133eac_4_k_cu_70c7007d_33124cuda3std3__45__cpo4cendE)
_ZN39_INTERNAL_15133eac_4_k_cu_70c7007d_33124cuda3std3__45__cpo4cendE:
	.zero		1
	.type		_ZN39_INTERNAL_15133eac_4_k_cu_70c7007d_33124cuda3std6ranges3__45__cpo4swapE,@object
	.size		_ZN39_INTERNAL_15133eac_4_k_cu_70c7007d_33124cuda3std6ranges3__45__cpo4swapE,(.L_8 - _ZN39_INTERNAL_15133eac_4_k_cu_70c7007d_33124cuda3std6ranges3__45__cpo4swapE)
_ZN39_INTERNAL_15133eac_4_k_cu_70c7007d_33124cuda3std6ranges3__45__cpo4swapE:
	.zero		1
.L_8:


//--------------------- .nv.constant0._ZN7cutlass13device_kernelINS_4fmha6kernel28FmhaKernelTmaWarpSpecializedINS1_10collective30FmhaMainloopTmaWarpSpecializedINS_6half_tEffN4cute5tupleIJNS7_1CILi128EEENS9_ILi64EEENS9_ILi32EEEEEENS8_IJiNS9_ILi1EEENS8_IJiiEEEEEESG_SG_NS4_14ResidualFusionEJEEENS4_15FmhaFwdEpilogueIS6_fNS8_IJSB_SC_SB_EEEEENS2_23IndividualTileSchedulerEJEEEEEvNT_6ParamsE --------------------------
	.section	.nv.constant0._ZN7cutlass13device_kernelINS_4fmha6kernel28FmhaKernelTmaWarpSpecializedINS1_10collective30FmhaMainloopTmaWarpSpecializedINS_6half_tEffN4cute5tupleIJNS7_1CILi128EEENS9_ILi64EEENS9_ILi32EEEEEENS8_IJiNS9_ILi1EEENS8_IJiiEEEEEESG_SG_NS4_14ResidualFusionEJEEENS4_15FmhaFwdEpilogueIS6_fNS8_IJSB_SC_SB_EEEEENS2_23IndividualTileSchedulerEJEEEEEvNT_6ParamsE,"a",@progbits
	.sectionflags	@""
	.align	4
.nv.constant0._ZN7cutlass13device_kernelINS_4fmha6kernel28FmhaKernelTmaWarpSpecializedINS1_10collective30FmhaMainloopTmaWarpSpecializedINS_6half_tEffN4cute5tupleIJNS7_1CILi128EEENS9_ILi64EEENS9_ILi32EEEEEENS8_IJiNS9_ILi1EEENS8_IJiiEEEEEESG_SG_NS4_14ResidualFusionEJEEENS4_15FmhaFwdEpilogueIS6_fNS8_IJSB_SC_SB_EEEEENS2_23IndividualTileSchedulerEJEEEEEvNT_6ParamsE:
	.zero		2688


//--------------------- SYMBOLS --------------------------

	.type		.nv.reservedSmem.offset0,@object
	.size		.nv.reservedSmem.offset0,0x4
	.type		__assertfail,@function
